//
// Generated by NVIDIA NVVM Compiler
//
// Compiler Build ID: CL-36424714
// Cuda compilation tools, release 13.0, V13.0.88
// Based on NVVM 20.0.0
//

.version 9.0
.target sm_100
.address_size 64

	// .globl	_Z22imageFilterKernelPartAP5char3S0_jji
// _ZZ22imageFilterKernelPartCP5char3S0_jjiiiE4tile has been demoted

.visible .entry _Z22imageFilterKernelPartAP5char3S0_jji(
	.param .u64 .ptr .align 1 _Z22imageFilterKernelPartAP5char3S0_jji_param_0,
	.param .u64 .ptr .align 1 _Z22imageFilterKernelPartAP5char3S0_jji_param_1,
	.param .u32 _Z22imageFilterKernelPartAP5char3S0_jji_param_2,
	.param .u32 _Z22imageFilterKernelPartAP5char3S0_jji_param_3,
	.param .u32 _Z22imageFilterKernelPartAP5char3S0_jji_param_4
)
{
	.reg .pred 	%p<76>;
	.reg .b32 	%r<237>;
	.reg .b64 	%rd<28>;

	ld.param.u64 	%rd3, [_Z22imageFilterKernelPartAP5char3S0_jji_param_0];
	ld.param.u32 	%r122, [_Z22imageFilterKernelPartAP5char3S0_jji_param_2];
	ld.param.u32 	%r124, [_Z22imageFilterKernelPartAP5char3S0_jji_param_4];
	setp.lt.s32 	%p10, %r124, 1;
	@%p10 bra 	$L__BB0_23;
	cvta.to.global.u64 	%rd5, %rd3;
	mov.u32 	%r126, %tid.x;
	mov.u32 	%r127, %ntid.x;
	mov.u32 	%r128, %ctaid.x;
	mad.lo.s32 	%r129, %r128, %r127, %r126;
	mul.lo.s32 	%r1, %r124, %r129;
	shl.b32 	%r130, %r122, 2;
	shl.b32 	%r131, %r122, 1;
	mul.lo.s32 	%r132, %r122, 3;
	add.s64 	%rd1, %rd5, 1;
	add.s32 	%r2, %r1, -4;
	sub.s32 	%r3, %r2, %r132;
	add.s64 	%rd2, %rd5, 2;
	sub.s32 	%r4, %r2, %r122;
	add.s32 	%r5, %r2, %r122;
	add.s32 	%r6, %r2, %r131;
	sub.s32 	%r7, %r2, %r131;
	add.s32 	%r8, %r2, %r132;
	add.s32 	%r9, %r2, %r130;
	sub.s32 	%r10, %r2, %r130;
	mov.b32 	%r185, 0;
$L__BB0_2:
	ld.param.u32 	%r184, [_Z22imageFilterKernelPartAP5char3S0_jji_param_3];
	add.s32 	%r12, %r185, %r1;
	div.u32 	%r135, %r12, %r122;
	mul.lo.s32 	%r136, %r135, %r122;
	sub.s32 	%r13, %r12, %r136;
	add.s32 	%r137, %r135, -4;
	setp.gt.s32 	%p11, %r135, 3;
	setp.lt.u32 	%p12, %r137, %r184;
	and.pred  	%p1, %p11, %p12;
	add.s32 	%r138, %r135, -3;
	setp.gt.s32 	%p13, %r135, 2;
	setp.lt.u32 	%p14, %r138, %r184;
	and.pred  	%p2, %p13, %p14;
	add.s32 	%r139, %r135, -2;
	setp.gt.s32 	%p15, %r135, 1;
	setp.lt.u32 	%p16, %r139, %r184;
	and.pred  	%p3, %p15, %p16;
	add.s32 	%r140, %r135, -1;
	setp.gt.s32 	%p17, %r135, 0;
	setp.lt.u32 	%p18, %r140, %r184;
	and.pred  	%p4, %p17, %p18;
	setp.gt.s32 	%p19, %r135, -1;
	setp.lt.u32 	%p20, %r135, %r184;
	and.pred  	%p5, %p19, %p20;
	add.s32 	%r141, %r135, 1;
	setp.gt.s32 	%p21, %r135, -2;
	setp.lt.u32 	%p22, %r141, %r184;
	and.pred  	%p6, %p21, %p22;
	add.s32 	%r142, %r135, 2;
	setp.gt.s32 	%p23, %r135, -3;
	setp.lt.u32 	%p24, %r142, %r184;
	and.pred  	%p7, %p23, %p24;
	add.s32 	%r143, %r135, 3;
	setp.gt.s32 	%p25, %r135, -4;
	setp.lt.u32 	%p26, %r143, %r184;
	and.pred  	%p8, %p25, %p26;
	add.s32 	%r144, %r135, 4;
	setp.gt.s32 	%p27, %r135, -5;
	setp.lt.u32 	%p28, %r144, %r184;
	and.pred  	%p9, %p27, %p28;
	add.s32 	%r194, %r3, %r185;
	add.s32 	%r193, %r4, %r185;
	add.s32 	%r192, %r5, %r185;
	add.s32 	%r191, %r6, %r185;
	add.s32 	%r190, %r7, %r185;
	add.s32 	%r189, %r8, %r185;
	add.s32 	%r188, %r9, %r185;
	add.s32 	%r187, %r10, %r185;
	add.s32 	%r186, %r2, %r185;
	mov.b32 	%r196, -4;
	mov.b32 	%r195, 0;
	mov.u32 	%r204, %r195;
	mov.u32 	%r203, %r195;
	mov.u32 	%r202, %r195;
	mov.u32 	%r201, %r195;
$L__BB0_3:
	add.s32 	%r145, %r196, %r13;
	setp.gt.s32 	%p29, %r145, -1;
	setp.lt.u32 	%p30, %r145, %r122;
	and.pred  	%p31, %p29, %p30;
	and.pred  	%p32, %p31, %p1;
	not.pred 	%p33, %p32;
	@%p33 bra 	$L__BB0_5;
	mul.wide.s32 	%rd6, %r187, 3;
	add.s64 	%rd7, %rd2, %rd6;
	ld.global.s8 	%r146, [%rd7+-2];
	add.s32 	%r203, %r203, %r146;
	ld.global.s8 	%r147, [%rd7+-1];
	add.s32 	%r202, %r202, %r147;
	ld.global.s8 	%r148, [%rd7];
	add.s32 	%r201, %r201, %r148;
	add.s32 	%r204, %r204, 1;
$L__BB0_5:
	setp.gt.s32 	%p34, %r145, -1;
	setp.lt.u32 	%p35, %r145, %r122;
	and.pred  	%p36, %p34, %p35;
	and.pred  	%p37, %p36, %p2;
	not.pred 	%p38, %p37;
	@%p38 bra 	$L__BB0_7;
	mul.wide.s32 	%rd8, %r194, 3;
	add.s64 	%rd9, %rd1, %rd8;
	ld.global.s8 	%r150, [%rd9+-1];
	add.s32 	%r203, %r203, %r150;
	ld.global.s8 	%r151, [%rd9];
	add.s32 	%r202, %r202, %r151;
	ld.global.s8 	%r152, [%rd9+1];
	add.s32 	%r201, %r201, %r152;
	add.s32 	%r204, %r204, 1;
$L__BB0_7:
	setp.gt.s32 	%p39, %r145, -1;
	setp.lt.u32 	%p40, %r145, %r122;
	and.pred  	%p41, %p39, %p40;
	and.pred  	%p42, %p41, %p3;
	not.pred 	%p43, %p42;
	@%p43 bra 	$L__BB0_9;
	mul.wide.s32 	%rd10, %r190, 3;
	add.s64 	%rd11, %rd2, %rd10;
	ld.global.s8 	%r154, [%rd11+-2];
	add.s32 	%r203, %r203, %r154;
	ld.global.s8 	%r155, [%rd11+-1];
	add.s32 	%r202, %r202, %r155;
	ld.global.s8 	%r156, [%rd11];
	add.s32 	%r201, %r201, %r156;
	add.s32 	%r204, %r204, 1;
$L__BB0_9:
	setp.gt.s32 	%p44, %r145, -1;
	setp.lt.u32 	%p45, %r145, %r122;
	and.pred  	%p46, %p44, %p45;
	and.pred  	%p47, %p46, %p4;
	not.pred 	%p48, %p47;
	@%p48 bra 	$L__BB0_11;
	mul.wide.s32 	%rd12, %r193, 3;
	add.s64 	%rd13, %rd2, %rd12;
	ld.global.s8 	%r158, [%rd13+-2];
	add.s32 	%r203, %r203, %r158;
	ld.global.s8 	%r159, [%rd13+-1];
	add.s32 	%r202, %r202, %r159;
	ld.global.s8 	%r160, [%rd13];
	add.s32 	%r201, %r201, %r160;
	add.s32 	%r204, %r204, 1;
$L__BB0_11:
	setp.gt.s32 	%p49, %r145, -1;
	setp.lt.u32 	%p50, %r145, %r122;
	and.pred  	%p51, %p49, %p50;
	and.pred  	%p52, %p51, %p5;
	not.pred 	%p53, %p52;
	@%p53 bra 	$L__BB0_13;
	mul.wide.s32 	%rd14, %r186, 3;
	add.s64 	%rd15, %rd2, %rd14;
	ld.global.s8 	%r162, [%rd15+-2];
	add.s32 	%r203, %r203, %r162;
	ld.global.s8 	%r163, [%rd15+-1];
	add.s32 	%r202, %r202, %r163;
	ld.global.s8 	%r164, [%rd15];
	add.s32 	%r201, %r201, %r164;
	add.s32 	%r204, %r204, 1;
$L__BB0_13:
	setp.gt.s32 	%p54, %r145, -1;
	setp.lt.u32 	%p55, %r145, %r122;
	and.pred  	%p56, %p54, %p55;
	and.pred  	%p57, %p56, %p6;
	not.pred 	%p58, %p57;
	@%p58 bra 	$L__BB0_15;
	mul.wide.s32 	%rd16, %r192, 3;
	add.s64 	%rd17, %rd1, %rd16;
	ld.global.s8 	%r166, [%rd17+-1];
	add.s32 	%r203, %r203, %r166;
	ld.global.s8 	%r167, [%rd17];
	add.s32 	%r202, %r202, %r167;
	ld.global.s8 	%r168, [%rd17+1];
	add.s32 	%r201, %r201, %r168;
	add.s32 	%r204, %r204, 1;
$L__BB0_15:
	setp.gt.s32 	%p59, %r145, -1;
	setp.lt.u32 	%p60, %r145, %r122;
	and.pred  	%p61, %p59, %p60;
	and.pred  	%p62, %p61, %p7;
	not.pred 	%p63, %p62;
	@%p63 bra 	$L__BB0_17;
	mul.wide.s32 	%rd18, %r191, 3;
	add.s64 	%rd19, %rd1, %rd18;
	ld.global.s8 	%r170, [%rd19+-1];
	add.s32 	%r203, %r203, %r170;
	ld.global.s8 	%r171, [%rd19];
	add.s32 	%r202, %r202, %r171;
	ld.global.s8 	%r172, [%rd19+1];
	add.s32 	%r201, %r201, %r172;
	add.s32 	%r204, %r204, 1;
$L__BB0_17:
	setp.gt.s32 	%p64, %r145, -1;
	setp.lt.u32 	%p65, %r145, %r122;
	and.pred  	%p66, %p64, %p65;
	and.pred  	%p67, %p66, %p8;
	not.pred 	%p68, %p67;
	@%p68 bra 	$L__BB0_19;
	mul.wide.s32 	%rd20, %r189, 3;
	add.s64 	%rd21, %rd1, %rd20;
	ld.global.s8 	%r174, [%rd21+-1];
	add.s32 	%r203, %r203, %r174;
	ld.global.s8 	%r175, [%rd21];
	add.s32 	%r202, %r202, %r175;
	ld.global.s8 	%r176, [%rd21+1];
	add.s32 	%r201, %r201, %r176;
	add.s32 	%r204, %r204, 1;
$L__BB0_19:
	setp.gt.s32 	%p69, %r145, -1;
	setp.lt.u32 	%p70, %r145, %r122;
	and.pred  	%p71, %p69, %p70;
	and.pred  	%p72, %p71, %p9;
	not.pred 	%p73, %p72;
	@%p73 bra 	$L__BB0_21;
	mul.wide.s32 	%rd22, %r188, 3;
	add.s64 	%rd23, %rd1, %rd22;
	ld.global.s8 	%r178, [%rd23+-1];
	add.s32 	%r203, %r203, %r178;
	ld.global.s8 	%r179, [%rd23];
	add.s32 	%r202, %r202, %r179;
	ld.global.s8 	%r180, [%rd23+1];
	add.s32 	%r201, %r201, %r180;
	add.s32 	%r204, %r204, 1;
$L__BB0_21:
	add.s32 	%r196, %r196, 1;
	add.s32 	%r195, %r195, 1;
	add.s32 	%r194, %r194, 1;
	add.s32 	%r193, %r193, 1;
	add.s32 	%r192, %r192, 1;
	add.s32 	%r191, %r191, 1;
	add.s32 	%r190, %r190, 1;
	add.s32 	%r189, %r189, 1;
	add.s32 	%r188, %r188, 1;
	add.s32 	%r187, %r187, 1;
	add.s32 	%r186, %r186, 1;
	setp.ne.s32 	%p74, %r195, 9;
	@%p74 bra 	$L__BB0_3;
	ld.param.u64 	%rd27, [_Z22imageFilterKernelPartAP5char3S0_jji_param_1];
	div.s32 	%r181, %r203, %r204;
	cvta.to.global.u64 	%rd24, %rd27;
	mul.wide.s32 	%rd25, %r12, 3;
	add.s64 	%rd26, %rd24, %rd25;
	st.global.u8 	[%rd26], %r181;
	div.s32 	%r182, %r202, %r204;
	st.global.u8 	[%rd26+1], %r182;
	div.s32 	%r183, %r201, %r204;
	st.global.u8 	[%rd26+2], %r183;
	add.s32 	%r185, %r185, 1;
	setp.ne.s32 	%p75, %r185, %r124;
	@%p75 bra 	$L__BB0_2;
$L__BB0_23:
	ret;

}
	// .globl	_Z22imageFilterKernelPartBP5char3S0_jjii
.visible .entry _Z22imageFilterKernelPartBP5char3S0_jjii(
	.param .u64 .ptr .align 1 _Z22imageFilterKernelPartBP5char3S0_jjii_param_0,
	.param .u64 .ptr .align 1 _Z22imageFilterKernelPartBP5char3S0_jjii_param_1,
	.param .u32 _Z22imageFilterKernelPartBP5char3S0_jjii_param_2,
	.param .u32 _Z22imageFilterKernelPartBP5char3S0_jjii_param_3,
	.param .u32 _Z22imageFilterKernelPartBP5char3S0_jjii_param_4,
	.param .u32 _Z22imageFilterKernelPartBP5char3S0_jjii_param_5
)
{
	.reg .pred 	%p<76>;
	.reg .b32 	%r<242>;
	.reg .b64 	%rd<28>;

	ld.param.u64 	%rd3, [_Z22imageFilterKernelPartBP5char3S0_jjii_param_0];
	ld.param.u32 	%r124, [_Z22imageFilterKernelPartBP5char3S0_jjii_param_2];
	ld.param.u32 	%r126, [_Z22imageFilterKernelPartBP5char3S0_jjii_param_4];
	mov.u32 	%r128, %ctaid.x;
	mov.u32 	%r129, %ntid.x;
	mul.lo.s32 	%r1, %r128, %r129;
	mov.u32 	%r2, %tid.x;
	add.s32 	%r3, %r1, %r2;
	setp.lt.s32 	%p10, %r126, 1;
	@%p10 bra 	$L__BB1_23;
	cvta.to.global.u64 	%rd5, %rd3;
	shl.b32 	%r131, %r124, 2;
	shl.b32 	%r132, %r124, 1;
	mul.lo.s32 	%r133, %r124, 3;
	add.s64 	%rd1, %rd5, 1;
	add.s32 	%r4, %r3, -4;
	sub.s32 	%r5, %r4, %r133;
	add.s32 	%r134, %r2, %r124;
	add.s32 	%r135, %r134, %r1;
	add.s32 	%r6, %r135, -4;
	add.s64 	%rd2, %rd5, 2;
	sub.s32 	%r7, %r4, %r124;
	add.s32 	%r8, %r4, %r132;
	add.s32 	%r9, %r4, %r133;
	sub.s32 	%r10, %r4, %r132;
	add.s32 	%r11, %r4, %r131;
	sub.s32 	%r12, %r4, %r131;
	mov.b32 	%r190, 0;
$L__BB1_2:
	ld.param.u32 	%r189, [_Z22imageFilterKernelPartBP5char3S0_jjii_param_5];
	ld.param.u32 	%r188, [_Z22imageFilterKernelPartBP5char3S0_jjii_param_3];
	mul.lo.s32 	%r138, %r190, %r189;
	add.s32 	%r14, %r3, %r138;
	div.u32 	%r139, %r14, %r124;
	mul.lo.s32 	%r140, %r139, %r124;
	sub.s32 	%r15, %r14, %r140;
	add.s32 	%r141, %r139, -4;
	setp.gt.s32 	%p11, %r139, 3;
	setp.lt.u32 	%p12, %r141, %r188;
	and.pred  	%p1, %p11, %p12;
	add.s32 	%r142, %r139, -3;
	setp.gt.s32 	%p13, %r139, 2;
	setp.lt.u32 	%p14, %r142, %r188;
	and.pred  	%p2, %p13, %p14;
	add.s32 	%r143, %r139, -2;
	setp.gt.s32 	%p15, %r139, 1;
	setp.lt.u32 	%p16, %r143, %r188;
	and.pred  	%p3, %p15, %p16;
	add.s32 	%r144, %r139, -1;
	setp.gt.s32 	%p17, %r139, 0;
	setp.lt.u32 	%p18, %r144, %r188;
	and.pred  	%p4, %p17, %p18;
	setp.gt.s32 	%p19, %r139, -1;
	setp.lt.u32 	%p20, %r139, %r188;
	and.pred  	%p5, %p19, %p20;
	add.s32 	%r145, %r139, 1;
	setp.gt.s32 	%p21, %r139, -2;
	setp.lt.u32 	%p22, %r145, %r188;
	and.pred  	%p6, %p21, %p22;
	add.s32 	%r146, %r139, 2;
	setp.gt.s32 	%p23, %r139, -3;
	setp.lt.u32 	%p24, %r146, %r188;
	and.pred  	%p7, %p23, %p24;
	add.s32 	%r147, %r139, 3;
	setp.gt.s32 	%p25, %r139, -4;
	setp.lt.u32 	%p26, %r147, %r188;
	and.pred  	%p8, %p25, %p26;
	add.s32 	%r148, %r139, 4;
	setp.gt.s32 	%p27, %r139, -5;
	setp.lt.u32 	%p28, %r148, %r188;
	and.pred  	%p9, %p27, %p28;
	add.s32 	%r199, %r5, %r138;
	add.s32 	%r198, %r6, %r138;
	add.s32 	%r197, %r7, %r138;
	add.s32 	%r196, %r8, %r138;
	add.s32 	%r195, %r9, %r138;
	add.s32 	%r194, %r10, %r138;
	add.s32 	%r193, %r11, %r138;
	add.s32 	%r192, %r4, %r138;
	add.s32 	%r191, %r12, %r138;
	mov.b32 	%r201, -4;
	mov.b32 	%r200, 0;
	mov.u32 	%r209, %r200;
	mov.u32 	%r208, %r200;
	mov.u32 	%r207, %r200;
	mov.u32 	%r206, %r200;
$L__BB1_3:
	add.s32 	%r149, %r201, %r15;
	setp.gt.s32 	%p29, %r149, -1;
	setp.lt.u32 	%p30, %r149, %r124;
	and.pred  	%p31, %p29, %p30;
	and.pred  	%p32, %p31, %p1;
	not.pred 	%p33, %p32;
	@%p33 bra 	$L__BB1_5;
	mul.wide.s32 	%rd6, %r191, 3;
	add.s64 	%rd7, %rd2, %rd6;
	ld.global.s8 	%r150, [%rd7+-2];
	add.s32 	%r208, %r208, %r150;
	ld.global.s8 	%r151, [%rd7+-1];
	add.s32 	%r207, %r207, %r151;
	ld.global.s8 	%r152, [%rd7];
	add.s32 	%r206, %r206, %r152;
	add.s32 	%r209, %r209, 1;
$L__BB1_5:
	setp.gt.s32 	%p34, %r149, -1;
	setp.lt.u32 	%p35, %r149, %r124;
	and.pred  	%p36, %p34, %p35;
	and.pred  	%p37, %p36, %p2;
	not.pred 	%p38, %p37;
	@%p38 bra 	$L__BB1_7;
	mul.wide.s32 	%rd8, %r199, 3;
	add.s64 	%rd9, %rd1, %rd8;
	ld.global.s8 	%r154, [%rd9+-1];
	add.s32 	%r208, %r208, %r154;
	ld.global.s8 	%r155, [%rd9];
	add.s32 	%r207, %r207, %r155;
	ld.global.s8 	%r156, [%rd9+1];
	add.s32 	%r206, %r206, %r156;
	add.s32 	%r209, %r209, 1;
$L__BB1_7:
	setp.gt.s32 	%p39, %r149, -1;
	setp.lt.u32 	%p40, %r149, %r124;
	and.pred  	%p41, %p39, %p40;
	and.pred  	%p42, %p41, %p3;
	not.pred 	%p43, %p42;
	@%p43 bra 	$L__BB1_9;
	mul.wide.s32 	%rd10, %r194, 3;
	add.s64 	%rd11, %rd2, %rd10;
	ld.global.s8 	%r158, [%rd11+-2];
	add.s32 	%r208, %r208, %r158;
	ld.global.s8 	%r159, [%rd11+-1];
	add.s32 	%r207, %r207, %r159;
	ld.global.s8 	%r160, [%rd11];
	add.s32 	%r206, %r206, %r160;
	add.s32 	%r209, %r209, 1;
$L__BB1_9:
	setp.gt.s32 	%p44, %r149, -1;
	setp.lt.u32 	%p45, %r149, %r124;
	and.pred  	%p46, %p44, %p45;
	and.pred  	%p47, %p46, %p4;
	not.pred 	%p48, %p47;
	@%p48 bra 	$L__BB1_11;
	mul.wide.s32 	%rd12, %r197, 3;
	add.s64 	%rd13, %rd2, %rd12;
	ld.global.s8 	%r162, [%rd13+-2];
	add.s32 	%r208, %r208, %r162;
	ld.global.s8 	%r163, [%rd13+-1];
	add.s32 	%r207, %r207, %r163;
	ld.global.s8 	%r164, [%rd13];
	add.s32 	%r206, %r206, %r164;
	add.s32 	%r209, %r209, 1;
$L__BB1_11:
	setp.gt.s32 	%p49, %r149, -1;
	setp.lt.u32 	%p50, %r149, %r124;
	and.pred  	%p51, %p49, %p50;
	and.pred  	%p52, %p51, %p5;
	not.pred 	%p53, %p52;
	@%p53 bra 	$L__BB1_13;
	mul.wide.s32 	%rd14, %r192, 3;
	add.s64 	%rd15, %rd1, %rd14;
	ld.global.s8 	%r166, [%rd15+-1];
	add.s32 	%r208, %r208, %r166;
	ld.global.s8 	%r167, [%rd15];
	add.s32 	%r207, %r207, %r167;
	ld.global.s8 	%r168, [%rd15+1];
	add.s32 	%r206, %r206, %r168;
	add.s32 	%r209, %r209, 1;
$L__BB1_13:
	setp.gt.s32 	%p54, %r149, -1;
	setp.lt.u32 	%p55, %r149, %r124;
	and.pred  	%p56, %p54, %p55;
	and.pred  	%p57, %p56, %p6;
	not.pred 	%p58, %p57;
	@%p58 bra 	$L__BB1_15;
	mul.wide.s32 	%rd16, %r198, 3;
	add.s64 	%rd17, %rd1, %rd16;
	ld.global.s8 	%r170, [%rd17+-1];
	add.s32 	%r208, %r208, %r170;
	ld.global.s8 	%r171, [%rd17];
	add.s32 	%r207, %r207, %r171;
	ld.global.s8 	%r172, [%rd17+1];
	add.s32 	%r206, %r206, %r172;
	add.s32 	%r209, %r209, 1;
$L__BB1_15:
	setp.gt.s32 	%p59, %r149, -1;
	setp.lt.u32 	%p60, %r149, %r124;
	and.pred  	%p61, %p59, %p60;
	and.pred  	%p62, %p61, %p7;
	not.pred 	%p63, %p62;
	@%p63 bra 	$L__BB1_17;
	mul.wide.s32 	%rd18, %r196, 3;
	add.s64 	%rd19, %rd1, %rd18;
	ld.global.s8 	%r174, [%rd19+-1];
	add.s32 	%r208, %r208, %r174;
	ld.global.s8 	%r175, [%rd19];
	add.s32 	%r207, %r207, %r175;
	ld.global.s8 	%r176, [%rd19+1];
	add.s32 	%r206, %r206, %r176;
	add.s32 	%r209, %r209, 1;
$L__BB1_17:
	setp.gt.s32 	%p64, %r149, -1;
	setp.lt.u32 	%p65, %r149, %r124;
	and.pred  	%p66, %p64, %p65;
	and.pred  	%p67, %p66, %p8;
	not.pred 	%p68, %p67;
	@%p68 bra 	$L__BB1_19;
	mul.wide.s32 	%rd20, %r195, 3;
	add.s64 	%rd21, %rd1, %rd20;
	ld.global.s8 	%r178, [%rd21+-1];
	add.s32 	%r208, %r208, %r178;
	ld.global.s8 	%r179, [%rd21];
	add.s32 	%r207, %r207, %r179;
	ld.global.s8 	%r180, [%rd21+1];
	add.s32 	%r206, %r206, %r180;
	add.s32 	%r209, %r209, 1;
$L__BB1_19:
	setp.gt.s32 	%p69, %r149, -1;
	setp.lt.u32 	%p70, %r149, %r124;
	and.pred  	%p71, %p69, %p70;
	and.pred  	%p72, %p71, %p9;
	not.pred 	%p73, %p72;
	@%p73 bra 	$L__BB1_21;
	mul.wide.s32 	%rd22, %r193, 3;
	add.s64 	%rd23, %rd1, %rd22;
	ld.global.s8 	%r182, [%rd23+-1];
	add.s32 	%r208, %r208, %r182;
	ld.global.s8 	%r183, [%rd23];
	add.s32 	%r207, %r207, %r183;
	ld.global.s8 	%r184, [%rd23+1];
	add.s32 	%r206, %r206, %r184;
	add.s32 	%r209, %r209, 1;
$L__BB1_21:
	add.s32 	%r201, %r201, 1;
	add.s32 	%r200, %r200, 1;
	add.s32 	%r199, %r199, 1;
	add.s32 	%r198, %r198, 1;
	add.s32 	%r197, %r197, 1;
	add.s32 	%r196, %r196, 1;
	add.s32 	%r195, %r195, 1;
	add.s32 	%r194, %r194, 1;
	add.s32 	%r193, %r193, 1;
	add.s32 	%r192, %r192, 1;
	add.s32 	%r191, %r191, 1;
	setp.ne.s32 	%p74, %r200, 9;
	@%p74 bra 	$L__BB1_3;
	ld.param.u64 	%rd27, [_Z22imageFilterKernelPartBP5char3S0_jjii_param_1];
	div.s32 	%r185, %r208, %r209;
	cvta.to.global.u64 	%rd24, %rd27;
	mul.wide.s32 	%rd25, %r14, 3;
	add.s64 	%rd26, %rd24, %rd25;
	st.global.u8 	[%rd26], %r185;
	div.s32 	%r186, %r207, %r209;
	st.global.u8 	[%rd26+1], %r186;
	div.s32 	%r187, %r206, %r209;
	st.global.u8 	[%rd26+2], %r187;
	add.s32 	%r190, %r190, 1;
	setp.ne.s32 	%p75, %r190, %r126;
	@%p75 bra 	$L__BB1_2;
$L__BB1_23:
	ret;

}
	// .globl	_Z22imageFilterKernelPartCP5char3S0_jjiii
.visible .entry _Z22imageFilterKernelPartCP5char3S0_jjiii(
	.param .u64 .ptr .align 1 _Z22imageFilterKernelPartCP5char3S0_jjiii_param_0,
	.param .u64 .ptr .align 1 _Z22imageFilterKernelPartCP5char3S0_jjiii_param_1,
	.param .u32 _Z22imageFilterKernelPartCP5char3S0_jjiii_param_2,
	.param .u32 _Z22imageFilterKernelPartCP5char3S0_jjiii_param_3,
	.param .u32 _Z22imageFilterKernelPartCP5char3S0_jjiii_param_4,
	.param .u32 _Z22imageFilterKernelPartCP5char3S0_jjiii_param_5,
	.param .u32 _Z22imageFilterKernelPartCP5char3S0_jjiii_param_6
)
{
	.reg .pred 	%p<143>;
	.reg .b16 	%rs<49>;
	.reg .b32 	%r<353>;
	.reg .b64 	%rd<35>;
	// demoted variable
	.shared .align 1 .b8 _ZZ22imageFilterKernelPartCP5char3S0_jjiiiE4tile[49152];
	ld.param.u64 	%rd7, [_Z22imageFilterKernelPartCP5char3S0_jjiii_param_0];
	ld.param.u64 	%rd8, [_Z22imageFilterKernelPartCP5char3S0_jjiii_param_1];
	ld.param.u32 	%r122, [_Z22imageFilterKernelPartCP5char3S0_jjiii_param_2];
	ld.param.u32 	%r123, [_Z22imageFilterKernelPartCP5char3S0_jjiii_param_3];
	ld.param.u32 	%r125, [_Z22imageFilterKernelPartCP5char3S0_jjiii_param_6];
	cvta.to.global.u64 	%rd1, %rd7;
	cvta.to.global.u64 	%rd2, %rd8;
	mov.u32 	%r126, %tid.x;
	and.b32  	%r1, %r126, 31;
	shr.u32 	%r2, %r126, 5;
	setp.lt.s32 	%p9, %r125, 1;
	@%p9 bra 	$L__BB2_96;
	shl.b32 	%r128, %r2, 7;
	or.b32  	%r129, %r128, %r1;
	add.s32 	%r3, %r1, -4;
	add.s32 	%r4, %r123, -4;
	add.s32 	%r5, %r122, -4;
	mov.u32 	%r130, _ZZ22imageFilterKernelPartCP5char3S0_jjiiiE4tile;
	mad.lo.s32 	%r6, %r129, 3, %r130;
	mov.b32 	%r304, 0;
$L__BB2_2:
	ld.param.u32 	%r303, [_Z22imageFilterKernelPartCP5char3S0_jjiii_param_4];
	mov.u32 	%r131, %ctaid.x;
	mad.lo.s32 	%r132, %r304, 12, %r131;
	div.u32 	%r133, %r132, %r303;
	mul.lo.s32 	%r134, %r133, %r303;
	sub.s32 	%r135, %r132, %r134;
	mad.lo.s32 	%r8, %r133, 120, %r2;
	mov.u32 	%r136, %tid.x;
	and.b32  	%r137, %r136, 31;
	mad.lo.s32 	%r9, %r135, 120, %r137;
	mad.lo.s32 	%r10, %r8, %r122, %r9;
	setp.gt.s32 	%p10, %r8, -1;
	setp.lt.u32 	%p11, %r8, %r123;
	and.pred  	%p1, %p10, %p11;
	mul.wide.s32 	%rd9, %r10, 3;
	add.s64 	%rd3, %rd1, %rd9;
	not.pred 	%p12, %p1;
	@%p12 bra 	$L__BB2_5;
	setp.lt.s32 	%p13, %r9, 0;
	setp.ge.u32 	%p14, %r9, %r122;
	or.pred  	%p15, %p13, %p14;
	@%p15 bra 	$L__BB2_5;
	ld.global.u8 	%rs1, [%rd3];
	ld.global.u8 	%rs2, [%rd3+1];
	ld.global.u8 	%rs3, [%rd3+2];
	st.shared.u8 	[%r6], %rs1;
	st.shared.u8 	[%r6+1], %rs2;
	st.shared.u8 	[%r6+2], %rs3;
$L__BB2_5:
	@%p12 bra 	$L__BB2_8;
	add.s32 	%r138, %r9, 32;
	setp.lt.s32 	%p17, %r9, -32;
	setp.ge.u32 	%p18, %r138, %r122;
	or.pred  	%p19, %p17, %p18;
	@%p19 bra 	$L__BB2_8;
	ld.global.u8 	%rs4, [%rd3+96];
	ld.global.u8 	%rs5, [%rd3+97];
	ld.global.u8 	%rs6, [%rd3+98];
	st.shared.u8 	[%r6+96], %rs4;
	st.shared.u8 	[%r6+97], %rs5;
	st.shared.u8 	[%r6+98], %rs6;
$L__BB2_8:
	@%p12 bra 	$L__BB2_11;
	add.s32 	%r139, %r9, 64;
	setp.lt.s32 	%p21, %r9, -64;
	setp.ge.u32 	%p22, %r139, %r122;
	or.pred  	%p23, %p21, %p22;
	@%p23 bra 	$L__BB2_11;
	ld.global.u8 	%rs7, [%rd3+192];
	ld.global.u8 	%rs8, [%rd3+193];
	ld.global.u8 	%rs9, [%rd3+194];
	st.shared.u8 	[%r6+192], %rs7;
	st.shared.u8 	[%r6+193], %rs8;
	st.shared.u8 	[%r6+194], %rs9;
$L__BB2_11:
	@%p12 bra 	$L__BB2_14;
	add.s32 	%r140, %r9, 96;
	setp.lt.s32 	%p25, %r9, -96;
	setp.ge.u32 	%p26, %r140, %r122;
	or.pred  	%p27, %p25, %p26;
	@%p27 bra 	$L__BB2_14;
	ld.global.u8 	%rs10, [%rd3+288];
	ld.global.u8 	%rs11, [%rd3+289];
	ld.global.u8 	%rs12, [%rd3+290];
	st.shared.u8 	[%r6+288], %rs10;
	st.shared.u8 	[%r6+289], %rs11;
	st.shared.u8 	[%r6+290], %rs12;
$L__BB2_14:
	add.s32 	%r141, %r8, 32;
	shl.b32 	%r11, %r122, 5;
	add.s32 	%r142, %r10, %r11;
	setp.gt.s32 	%p28, %r8, -33;
	setp.lt.u32 	%p29, %r141, %r123;
	and.pred  	%p2, %p28, %p29;
	mul.wide.s32 	%rd10, %r142, 3;
	add.s64 	%rd4, %rd1, %rd10;
	not.pred 	%p30, %p2;
	@%p30 bra 	$L__BB2_17;
	setp.lt.s32 	%p31, %r9, 0;
	setp.ge.u32 	%p32, %r9, %r122;
	or.pred  	%p33, %p31, %p32;
	@%p33 bra 	$L__BB2_17;
	ld.global.u8 	%rs13, [%rd4];
	ld.global.u8 	%rs14, [%rd4+1];
	ld.global.u8 	%rs15, [%rd4+2];
	st.shared.u8 	[%r6+12288], %rs13;
	st.shared.u8 	[%r6+12289], %rs14;
	st.shared.u8 	[%r6+12290], %rs15;
$L__BB2_17:
	@%p30 bra 	$L__BB2_20;
	add.s32 	%r143, %r9, 32;
	setp.lt.s32 	%p35, %r9, -32;
	setp.ge.u32 	%p36, %r143, %r122;
	or.pred  	%p37, %p35, %p36;
	@%p37 bra 	$L__BB2_20;
	ld.global.u8 	%rs16, [%rd4+96];
	ld.global.u8 	%rs17, [%rd4+97];
	ld.global.u8 	%rs18, [%rd4+98];
	st.shared.u8 	[%r6+12384], %rs16;
	st.shared.u8 	[%r6+12385], %rs17;
	st.shared.u8 	[%r6+12386], %rs18;
$L__BB2_20:
	@%p30 bra 	$L__BB2_23;
	add.s32 	%r144, %r9, 64;
	setp.lt.s32 	%p39, %r9, -64;
	setp.ge.u32 	%p40, %r144, %r122;
	or.pred  	%p41, %p39, %p40;
	@%p41 bra 	$L__BB2_23;
	ld.global.u8 	%rs19, [%rd4+192];
	ld.global.u8 	%rs20, [%rd4+193];
	ld.global.u8 	%rs21, [%rd4+194];
	st.shared.u8 	[%r6+12480], %rs19;
	st.shared.u8 	[%r6+12481], %rs20;
	st.shared.u8 	[%r6+12482], %rs21;
$L__BB2_23:
	@%p30 bra 	$L__BB2_26;
	add.s32 	%r145, %r9, 96;
	setp.lt.s32 	%p43, %r9, -96;
	setp.ge.u32 	%p44, %r145, %r122;
	or.pred  	%p45, %p43, %p44;
	@%p45 bra 	$L__BB2_26;
	ld.global.u8 	%rs22, [%rd4+288];
	ld.global.u8 	%rs23, [%rd4+289];
	ld.global.u8 	%rs24, [%rd4+290];
	st.shared.u8 	[%r6+12576], %rs22;
	st.shared.u8 	[%r6+12577], %rs23;
	st.shared.u8 	[%r6+12578], %rs24;
$L__BB2_26:
	add.s32 	%r146, %r8, 64;
	shl.b32 	%r147, %r122, 6;
	add.s32 	%r12, %r10, %r147;
	setp.gt.s32 	%p46, %r8, -65;
	setp.lt.u32 	%p47, %r146, %r123;
	and.pred  	%p3, %p46, %p47;
	mul.wide.s32 	%rd11, %r12, 3;
	add.s64 	%rd5, %rd1, %rd11;
	not.pred 	%p48, %p3;
	@%p48 bra 	$L__BB2_29;
	setp.lt.s32 	%p49, %r9, 0;
	setp.ge.u32 	%p50, %r9, %r122;
	or.pred  	%p51, %p49, %p50;
	@%p51 bra 	$L__BB2_29;
	ld.global.u8 	%rs25, [%rd5];
	ld.global.u8 	%rs26, [%rd5+1];
	ld.global.u8 	%rs27, [%rd5+2];
	st.shared.u8 	[%r6+24576], %rs25;
	st.shared.u8 	[%r6+24577], %rs26;
	st.shared.u8 	[%r6+24578], %rs27;
$L__BB2_29:
	@%p48 bra 	$L__BB2_32;
	add.s32 	%r148, %r9, 32;
	setp.lt.s32 	%p53, %r9, -32;
	setp.ge.u32 	%p54, %r148, %r122;
	or.pred  	%p55, %p53, %p54;
	@%p55 bra 	$L__BB2_32;
	ld.global.u8 	%rs28, [%rd5+96];
	ld.global.u8 	%rs29, [%rd5+97];
	ld.global.u8 	%rs30, [%rd5+98];
	st.shared.u8 	[%r6+24672], %rs28;
	st.shared.u8 	[%r6+24673], %rs29;
	st.shared.u8 	[%r6+24674], %rs30;
$L__BB2_32:
	@%p48 bra 	$L__BB2_35;
	add.s32 	%r149, %r9, 64;
	setp.lt.s32 	%p57, %r9, -64;
	setp.ge.u32 	%p58, %r149, %r122;
	or.pred  	%p59, %p57, %p58;
	@%p59 bra 	$L__BB2_35;
	ld.global.u8 	%rs31, [%rd5+192];
	ld.global.u8 	%rs32, [%rd5+193];
	ld.global.u8 	%rs33, [%rd5+194];
	st.shared.u8 	[%r6+24768], %rs31;
	st.shared.u8 	[%r6+24769], %rs32;
	st.shared.u8 	[%r6+24770], %rs33;
$L__BB2_35:
	@%p48 bra 	$L__BB2_38;
	add.s32 	%r150, %r9, 96;
	setp.lt.s32 	%p61, %r9, -96;
	setp.ge.u32 	%p62, %r150, %r122;
	or.pred  	%p63, %p61, %p62;
	@%p63 bra 	$L__BB2_38;
	ld.global.u8 	%rs34, [%rd5+288];
	ld.global.u8 	%rs35, [%rd5+289];
	ld.global.u8 	%rs36, [%rd5+290];
	st.shared.u8 	[%r6+24864], %rs34;
	st.shared.u8 	[%r6+24865], %rs35;
	st.shared.u8 	[%r6+24866], %rs36;
$L__BB2_38:
	add.s32 	%r151, %r8, 96;
	add.s32 	%r152, %r12, %r11;
	setp.gt.s32 	%p64, %r8, -97;
	setp.lt.u32 	%p65, %r151, %r123;
	and.pred  	%p4, %p64, %p65;
	mul.wide.s32 	%rd12, %r152, 3;
	add.s64 	%rd6, %rd1, %rd12;
	not.pred 	%p66, %p4;
	@%p66 bra 	$L__BB2_41;
	setp.lt.s32 	%p67, %r9, 0;
	setp.ge.u32 	%p68, %r9, %r122;
	or.pred  	%p69, %p67, %p68;
	@%p69 bra 	$L__BB2_41;
	ld.global.u8 	%rs37, [%rd6];
	ld.global.u8 	%rs38, [%rd6+1];
	ld.global.u8 	%rs39, [%rd6+2];
	st.shared.u8 	[%r6+36864], %rs37;
	st.shared.u8 	[%r6+36865], %rs38;
	st.shared.u8 	[%r6+36866], %rs39;
$L__BB2_41:
	@%p66 bra 	$L__BB2_44;
	add.s32 	%r153, %r9, 32;
	setp.lt.s32 	%p71, %r9, -32;
	setp.ge.u32 	%p72, %r153, %r122;
	or.pred  	%p73, %p71, %p72;
	@%p73 bra 	$L__BB2_44;
	ld.global.u8 	%rs40, [%rd6+96];
	ld.global.u8 	%rs41, [%rd6+97];
	ld.global.u8 	%rs42, [%rd6+98];
	st.shared.u8 	[%r6+36960], %rs40;
	st.shared.u8 	[%r6+36961], %rs41;
	st.shared.u8 	[%r6+36962], %rs42;
$L__BB2_44:
	@%p66 bra 	$L__BB2_47;
	add.s32 	%r154, %r9, 64;
	setp.lt.s32 	%p75, %r9, -64;
	setp.ge.u32 	%p76, %r154, %r122;
	or.pred  	%p77, %p75, %p76;
	@%p77 bra 	$L__BB2_47;
	ld.global.u8 	%rs43, [%rd6+192];
	ld.global.u8 	%rs44, [%rd6+193];
	ld.global.u8 	%rs45, [%rd6+194];
	st.shared.u8 	[%r6+37056], %rs43;
	st.shared.u8 	[%r6+37057], %rs44;
	st.shared.u8 	[%r6+37058], %rs45;
$L__BB2_47:
	@%p66 bra 	$L__BB2_50;
	add.s32 	%r155, %r9, 96;
	setp.lt.s32 	%p79, %r9, -96;
	setp.ge.u32 	%p80, %r155, %r122;
	or.pred  	%p81, %p79, %p80;
	@%p81 bra 	$L__BB2_50;
	ld.global.u8 	%rs46, [%rd6+288];
	ld.global.u8 	%rs47, [%rd6+289];
	ld.global.u8 	%rs48, [%rd6+290];
	st.shared.u8 	[%r6+37152], %rs46;
	st.shared.u8 	[%r6+37153], %rs47;
	st.shared.u8 	[%r6+37154], %rs48;
$L__BB2_50:
	bar.sync 	0;
	mov.b32 	%r305, 0;
$L__BB2_51:
	shl.b32 	%r158, %r305, 5;
	or.b32  	%r159, %r158, %r2;
	add.s32 	%r14, %r159, -124;
	add.s32 	%r160, %r8, %r158;
	mul.lo.s32 	%r15, %r160, %r122;
	setp.gt.s32 	%p82, %r160, -1;
	setp.lt.u32 	%p83, %r160, %r123;
	and.pred  	%p5, %p82, %p83;
	setp.lt.s32 	%p84, %r160, 4;
	setp.ge.u32 	%p85, %r160, %r4;
	and.pred  	%p86, %p85, %p83;
	or.pred  	%p6, %p84, %p86;
	add.s32 	%r161, %r160, -4;
	mul.lo.s32 	%r16, %r161, %r122;
	add.s32 	%r17, %r16, %r122;
	add.s32 	%r18, %r17, %r122;
	add.s32 	%r19, %r18, %r122;
	shl.b32 	%r162, %r122, 1;
	add.s32 	%r20, %r19, %r162;
	add.s32 	%r163, %r160, 2;
	setp.gt.s32 	%p87, %r160, -3;
	setp.lt.u32 	%p88, %r163, %r123;
	and.pred  	%p7, %p87, %p88;
	add.s32 	%r21, %r20, %r122;
	add.s32 	%r22, %r21, %r122;
	add.s32 	%r23, %r22, %r122;
	mul.lo.s32 	%r164, %r2, 384;
	mov.u32 	%r165, %tid.x;
	and.b32  	%r166, %r165, 31;
	mul.lo.s32 	%r167, %r166, 3;
	or.b32  	%r168, %r164, %r167;
	mov.u32 	%r169, _ZZ22imageFilterKernelPartCP5char3S0_jjiiiE4tile;
	add.s32 	%r170, %r168, %r169;
	mad.lo.s32 	%r171, %r305, 12288, %r170;
	add.s32 	%r24, %r171, -11;
	mov.b32 	%r306, 0;
	not.pred 	%p125, %p7;
$L__BB2_52:
	setp.lt.u32 	%p89, %r14, -120;
	shl.b32 	%r26, %r306, 5;
	add.s32 	%r172, %r3, %r26;
	setp.gt.u32 	%p90, %r172, 119;
	or.pred  	%p91, %p90, %p89;
	@%p91 bra 	$L__BB2_58;
	mad.lo.s32 	%r307, %r306, 96, %r24;
	mov.b32 	%r308, 0;
	mov.u32 	%r309, %r308;
	mov.u32 	%r310, %r308;
	mov.u32 	%r311, %r308;
$L__BB2_54:
	ld.shared.s8 	%r174, [%r307+-1537];
	add.s32 	%r175, %r309, %r174;
	ld.shared.s8 	%r176, [%r307+-1536];
	add.s32 	%r177, %r310, %r176;
	ld.shared.s8 	%r178, [%r307+-1535];
	add.s32 	%r179, %r311, %r178;
	ld.shared.s8 	%r180, [%r307+-1153];
	add.s32 	%r181, %r175, %r180;
	ld.shared.s8 	%r182, [%r307+-1152];
	add.s32 	%r183, %r177, %r182;
	ld.shared.s8 	%r184, [%r307+-1151];
	add.s32 	%r185, %r179, %r184;
	ld.shared.s8 	%r186, [%r307+-769];
	add.s32 	%r187, %r181, %r186;
	ld.shared.s8 	%r188, [%r307+-768];
	add.s32 	%r189, %r183, %r188;
	ld.shared.s8 	%r190, [%r307+-767];
	add.s32 	%r191, %r185, %r190;
	ld.shared.s8 	%r192, [%r307+-385];
	add.s32 	%r193, %r187, %r192;
	ld.shared.s8 	%r194, [%r307+-384];
	add.s32 	%r195, %r189, %r194;
	ld.shared.s8 	%r196, [%r307+-383];
	add.s32 	%r197, %r191, %r196;
	ld.shared.s8 	%r198, [%r307+-1];
	add.s32 	%r199, %r193, %r198;
	ld.shared.s8 	%r200, [%r307];
	add.s32 	%r201, %r195, %r200;
	ld.shared.s8 	%r202, [%r307+1];
	add.s32 	%r203, %r197, %r202;
	ld.shared.s8 	%r204, [%r307+383];
	add.s32 	%r205, %r199, %r204;
	ld.shared.s8 	%r206, [%r307+384];
	add.s32 	%r207, %r201, %r206;
	ld.shared.s8 	%r208, [%r307+385];
	add.s32 	%r209, %r203, %r208;
	ld.shared.s8 	%r210, [%r307+767];
	add.s32 	%r211, %r205, %r210;
	ld.shared.s8 	%r212, [%r307+768];
	add.s32 	%r213, %r207, %r212;
	ld.shared.s8 	%r214, [%r307+769];
	add.s32 	%r215, %r209, %r214;
	ld.shared.s8 	%r216, [%r307+1151];
	add.s32 	%r217, %r211, %r216;
	ld.shared.s8 	%r218, [%r307+1152];
	add.s32 	%r219, %r213, %r218;
	ld.shared.s8 	%r220, [%r307+1153];
	add.s32 	%r221, %r215, %r220;
	ld.shared.s8 	%r222, [%r307+1535];
	add.s32 	%r309, %r217, %r222;
	ld.shared.s8 	%r223, [%r307+1536];
	add.s32 	%r310, %r219, %r223;
	ld.shared.s8 	%r224, [%r307+1537];
	add.s32 	%r311, %r221, %r224;
	add.s32 	%r308, %r308, 1;
	add.s32 	%r307, %r307, 3;
	setp.ne.s32 	%p92, %r308, 9;
	@%p92 bra 	$L__BB2_54;
	not.pred 	%p93, %p5;
	@%p93 bra 	$L__BB2_58;
	add.s32 	%r225, %r9, %r26;
	setp.lt.s32 	%p94, %r225, 0;
	setp.ge.u32 	%p95, %r225, %r122;
	or.pred  	%p96, %p94, %p95;
	@%p96 bra 	$L__BB2_58;
	mul.hi.s32 	%r226, %r309, 424194301;
	shr.u32 	%r227, %r226, 31;
	shr.u32 	%r228, %r226, 3;
	add.s32 	%r229, %r228, %r227;
	add.s32 	%r230, %r9, %r15;
	add.s32 	%r231, %r230, %r26;
	mul.wide.s32 	%rd13, %r231, 3;
	add.s64 	%rd14, %rd2, %rd13;
	st.global.u8 	[%rd14], %r229;
	mul.hi.s32 	%r232, %r310, 424194301;
	shr.u32 	%r233, %r232, 31;
	shr.u32 	%r234, %r232, 3;
	add.s32 	%r235, %r234, %r233;
	st.global.u8 	[%rd14+1], %r235;
	mul.hi.s32 	%r236, %r311, 424194301;
	shr.u32 	%r237, %r236, 31;
	shr.u32 	%r238, %r236, 3;
	add.s32 	%r239, %r238, %r237;
	st.global.u8 	[%rd14+2], %r239;
$L__BB2_58:
	@%p6 bra 	$L__BB2_61;
	add.s32 	%r38, %r9, %r26;
	setp.lt.s32 	%p97, %r38, 4;
	@%p97 bra 	$L__BB2_61;
	setp.lt.u32 	%p98, %r38, %r5;
	setp.ge.u32 	%p99, %r38, %r122;
	or.pred  	%p100, %p98, %p99;
	@%p100 bra 	$L__BB2_93;
$L__BB2_61:
	add.s32 	%r39, %r26, %r9;
	mov.b32 	%r324, 0;
	mov.b32 	%r312, -4;
	mov.u32 	%r323, %r324;
	mov.u32 	%r322, %r324;
	mov.u32 	%r321, %r324;
$L__BB2_62:
	add.s32 	%r45, %r39, %r312;
	setp.gt.s32 	%p101, %r45, -1;
	setp.lt.u32 	%p102, %r45, %r122;
	and.pred  	%p8, %p101, %p102;
	shl.b32 	%r242, %r305, 5;
	add.s32 	%r243, %r8, %r242;
	setp.lt.s32 	%p103, %r243, 4;
	add.s32 	%r244, %r243, -4;
	setp.ge.u32 	%p104, %r244, %r123;
	or.pred  	%p105, %p103, %p104;
	@%p105 bra 	$L__BB2_65;
	not.pred 	%p106, %p8;
	@%p106 bra 	$L__BB2_65;
	add.s32 	%r245, %r45, %r16;
	mul.wide.u32 	%rd15, %r245, 3;
	add.s64 	%rd16, %rd1, %rd15;
	ld.global.s8 	%r246, [%rd16];
	add.s32 	%r323, %r323, %r246;
	ld.global.s8 	%r247, [%rd16+1];
	add.s32 	%r322, %r322, %r247;
	ld.global.s8 	%r248, [%rd16+2];
	add.s32 	%r321, %r321, %r248;
	add.s32 	%r324, %r324, 1;
$L__BB2_65:
	shl.b32 	%r249, %r305, 5;
	add.s32 	%r250, %r8, %r249;
	setp.lt.s32 	%p107, %r250, 3;
	add.s32 	%r251, %r250, -3;
	setp.ge.u32 	%p108, %r251, %r123;
	or.pred  	%p109, %p107, %p108;
	@%p109 bra 	$L__BB2_68;
	not.pred 	%p110, %p8;
	@%p110 bra 	$L__BB2_68;
	add.s32 	%r252, %r45, %r17;
	mul.wide.u32 	%rd17, %r252, 3;
	add.s64 	%rd18, %rd1, %rd17;
	ld.global.s8 	%r253, [%rd18];
	add.s32 	%r323, %r323, %r253;
	ld.global.s8 	%r254, [%rd18+1];
	add.s32 	%r322, %r322, %r254;
	ld.global.s8 	%r255, [%rd18+2];
	add.s32 	%r321, %r321, %r255;
	add.s32 	%r324, %r324, 1;
$L__BB2_68:
	shl.b32 	%r256, %r305, 5;
	add.s32 	%r257, %r8, %r256;
	setp.lt.s32 	%p111, %r257, 2;
	add.s32 	%r258, %r257, -2;
	setp.ge.u32 	%p112, %r258, %r123;
	or.pred  	%p113, %p111, %p112;
	@%p113 bra 	$L__BB2_71;
	not.pred 	%p114, %p8;
	@%p114 bra 	$L__BB2_71;
	add.s32 	%r259, %r45, %r18;
	mul.wide.u32 	%rd19, %r259, 3;
	add.s64 	%rd20, %rd1, %rd19;
	ld.global.s8 	%r260, [%rd20];
	add.s32 	%r323, %r323, %r260;
	ld.global.s8 	%r261, [%rd20+1];
	add.s32 	%r322, %r322, %r261;
	ld.global.s8 	%r262, [%rd20+2];
	add.s32 	%r321, %r321, %r262;
	add.s32 	%r324, %r324, 1;
$L__BB2_71:
	shl.b32 	%r263, %r305, 5;
	add.s32 	%r264, %r8, %r263;
	setp.lt.s32 	%p115, %r264, 1;
	add.s32 	%r265, %r264, -1;
	setp.ge.u32 	%p116, %r265, %r123;
	or.pred  	%p117, %p115, %p116;
	@%p117 bra 	$L__BB2_74;
	not.pred 	%p118, %p8;
	@%p118 bra 	$L__BB2_74;
	add.s32 	%r266, %r45, %r19;
	mul.wide.u32 	%rd21, %r266, 3;
	add.s64 	%rd22, %rd1, %rd21;
	ld.global.s8 	%r267, [%rd22];
	add.s32 	%r323, %r323, %r267;
	ld.global.s8 	%r268, [%rd22+1];
	add.s32 	%r322, %r322, %r268;
	ld.global.s8 	%r269, [%rd22+2];
	add.s32 	%r321, %r321, %r269;
	add.s32 	%r324, %r324, 1;
$L__BB2_74:
	not.pred 	%p119, %p5;
	@%p119 bra 	$L__BB2_77;
	not.pred 	%p120, %p8;
	@%p120 bra 	$L__BB2_77;
	add.s32 	%r270, %r45, %r15;
	mul.wide.u32 	%rd23, %r270, 3;
	add.s64 	%rd24, %rd1, %rd23;
	ld.global.s8 	%r271, [%rd24];
	add.s32 	%r323, %r323, %r271;
	ld.global.s8 	%r272, [%rd24+1];
	add.s32 	%r322, %r322, %r272;
	ld.global.s8 	%r273, [%rd24+2];
	add.s32 	%r321, %r321, %r273;
	add.s32 	%r324, %r324, 1;
$L__BB2_77:
	shl.b32 	%r274, %r305, 5;
	add.s32 	%r275, %r8, %r274;
	setp.lt.s32 	%p121, %r275, -1;
	add.s32 	%r276, %r275, 1;
	setp.ge.u32 	%p122, %r276, %r123;
	or.pred  	%p123, %p121, %p122;
	@%p123 bra 	$L__BB2_80;
	not.pred 	%p124, %p8;
	@%p124 bra 	$L__BB2_80;
	add.s32 	%r277, %r45, %r20;
	mul.wide.u32 	%rd25, %r277, 3;
	add.s64 	%rd26, %rd1, %rd25;
	ld.global.s8 	%r278, [%rd26];
	add.s32 	%r323, %r323, %r278;
	ld.global.s8 	%r279, [%rd26+1];
	add.s32 	%r322, %r322, %r279;
	ld.global.s8 	%r280, [%rd26+2];
	add.s32 	%r321, %r321, %r280;
	add.s32 	%r324, %r324, 1;
$L__BB2_80:
	@%p125 bra 	$L__BB2_83;
	not.pred 	%p126, %p8;
	@%p126 bra 	$L__BB2_83;
	add.s32 	%r281, %r45, %r21;
	mul.wide.u32 	%rd27, %r281, 3;
	add.s64 	%rd28, %rd1, %rd27;
	ld.global.s8 	%r282, [%rd28];
	add.s32 	%r323, %r323, %r282;
	ld.global.s8 	%r283, [%rd28+1];
	add.s32 	%r322, %r322, %r283;
	ld.global.s8 	%r284, [%rd28+2];
	add.s32 	%r321, %r321, %r284;
	add.s32 	%r324, %r324, 1;
$L__BB2_83:
	shl.b32 	%r285, %r305, 5;
	add.s32 	%r286, %r8, %r285;
	setp.lt.s32 	%p127, %r286, -3;
	add.s32 	%r287, %r286, 3;
	setp.ge.u32 	%p128, %r287, %r123;
	or.pred  	%p129, %p127, %p128;
	@%p129 bra 	$L__BB2_86;
	not.pred 	%p130, %p8;
	@%p130 bra 	$L__BB2_86;
	add.s32 	%r288, %r45, %r22;
	mul.wide.u32 	%rd29, %r288, 3;
	add.s64 	%rd30, %rd1, %rd29;
	ld.global.s8 	%r289, [%rd30];
	add.s32 	%r323, %r323, %r289;
	ld.global.s8 	%r290, [%rd30+1];
	add.s32 	%r322, %r322, %r290;
	ld.global.s8 	%r291, [%rd30+2];
	add.s32 	%r321, %r321, %r291;
	add.s32 	%r324, %r324, 1;
$L__BB2_86:
	shl.b32 	%r292, %r305, 5;
	add.s32 	%r293, %r8, %r292;
	setp.lt.s32 	%p131, %r293, -4;
	add.s32 	%r294, %r293, 4;
	setp.ge.u32 	%p132, %r294, %r123;
	or.pred  	%p133, %p131, %p132;
	@%p133 bra 	$L__BB2_89;
	not.pred 	%p134, %p8;
	@%p134 bra 	$L__BB2_89;
	add.s32 	%r295, %r45, %r23;
	mul.wide.u32 	%rd31, %r295, 3;
	add.s64 	%rd32, %rd1, %rd31;
	ld.global.s8 	%r296, [%rd32];
	add.s32 	%r323, %r323, %r296;
	ld.global.s8 	%r297, [%rd32+1];
	add.s32 	%r322, %r322, %r297;
	ld.global.s8 	%r298, [%rd32+2];
	add.s32 	%r321, %r321, %r298;
	add.s32 	%r324, %r324, 1;
$L__BB2_89:
	add.s32 	%r312, %r312, 1;
	setp.ne.s32 	%p135, %r312, 5;
	@%p135 bra 	$L__BB2_62;
	@%p119 bra 	$L__BB2_93;
	setp.lt.s32 	%p137, %r39, 0;
	setp.ge.u32 	%p138, %r39, %r122;
	or.pred  	%p139, %p137, %p138;
	@%p139 bra 	$L__BB2_93;
	div.s32 	%r299, %r323, %r324;
	add.s32 	%r300, %r39, %r15;
	mul.wide.s32 	%rd33, %r300, 3;
	add.s64 	%rd34, %rd2, %rd33;
	st.global.u8 	[%rd34], %r299;
	div.s32 	%r301, %r322, %r324;
	st.global.u8 	[%rd34+1], %r301;
	div.s32 	%r302, %r321, %r324;
	st.global.u8 	[%rd34+2], %r302;
$L__BB2_93:
	add.s32 	%r306, %r306, 1;
	setp.ne.s32 	%p140, %r306, 4;
	@%p140 bra 	$L__BB2_52;
	add.s32 	%r305, %r305, 1;
	setp.ne.s32 	%p141, %r305, 4;
	@%p141 bra 	$L__BB2_51;
	bar.sync 	0;
	add.s32 	%r304, %r304, 1;
	setp.ne.s32 	%p142, %r304, %r125;
	@%p142 bra 	$L__BB2_2;
$L__BB2_96:
	ret;

}


// ===== COMPILED SASS (sm_100) =====

	.target	sm_100

	.elftype	@"ET_EXEC"


//--------------------- .note.nv.tkinfo           --------------------------
	.section	.note.nv.tkinfo,"",@"SHT_NOTE"
	.sectionflags	@"SHF_NOTE_NV_TKINFO"
	.tkinfo
        /*0018*/ 	.word	0x00000002
        /*0030*/ 	.string	""
        /*0030*/ 	.string	"ptxas"
        /*0030*/ 	.string	"Cuda compilation tools, release 13.0, V13.0.88"
        /*0030*/ 	.string	"Build cuda_13.0.r13.0/compiler.36424714_0"
        /*0030*/ 	.string	"-arch sm_100 -m 64 "



//--------------------- .note.nv.cuinfo           --------------------------
	.section	.note.nv.cuinfo,"",@"SHT_NOTE"
	.sectionflags	@"SHF_NOTE_NV_CUINFO"
        /*0018*/ 	.short	0x0002
        /*001a*/ 	.short	0x0064
        /*001c*/ 	.short	0x0082
	.zero		2


//--------------------- .nv.info                  --------------------------
	.section	.nv.info,"",@"SHT_CUDA_INFO"
	.align	4


	//----- nvinfo : EIATTR_REGCOUNT
	.align		4
        /*0000*/ 	.byte	0x04, 0x2f
        /*0002*/ 	.short	(.L_1 - .L_0)
	.align		4
.L_0:
        /*0004*/ 	.word	index@(_Z22imageFilterKernelPartAP5char3S0_jji)
        /*0008*/ 	.word	0x00000020


	//----- nvinfo : EIATTR_FRAME_SIZE
	.align		4
.L_1:
        /*000c*/ 	.byte	0x04, 0x11
        /*000e*/ 	.short	(.L_3 - .L_2)
	.align		4
.L_2:
        /*0010*/ 	.word	index@(_Z22imageFilterKernelPartAP5char3S0_jji)
        /*0014*/ 	.word	0x00000000


	//----- nvinfo : EIATTR_REGCOUNT
	.align		4
.L_3:
        /*0018*/ 	.byte	0x04, 0x2f
        /*001a*/ 	.short	(.L_5 - .L_4)
	.align		4
.L_4:
        /*001c*/ 	.word	index@(_Z22imageFilterKernelPartBP5char3S0_jjii)
        /*0020*/ 	.word	0x00000020


	//----- nvinfo : EIATTR_FRAME_SIZE
	.align		4
.L_5:
        /*0024*/ 	.byte	0x04, 0x11
        /*0026*/ 	.short	(.L_7 - .L_6)
	.align		4
.L_6:
        /*0028*/ 	.word	index@(_Z22imageFilterKernelPartBP5char3S0_jjii)
        /*002c*/ 	.word	0x00000000


	//----- nvinfo : EIATTR_REGCOUNT
	.align		4
.L_7:
        /*0030*/ 	.byte	0x04, 0x2f
        /*0032*/ 	.short	(.L_9 - .L_8)
	.align		4
.L_8:
        /*0034*/ 	.word	index@(_Z22imageFilterKernelPartCP5char3S0_jjiii)
        /*0038*/ 	.word	0x00000020


	//----- nvinfo : EIATTR_FRAME_SIZE
	.align		4
.L_9:
        /*003c*/ 	.byte	0x04, 0x11
        /*003e*/ 	.short	(.L_11 - .L_10)
	.align		4
.L_10:
        /*0040*/ 	.word	index@(_Z22imageFilterKernelPartCP5char3S0_jjiii)
        /*0044*/ 	.word	0x00000000


	//----- nvinfo : EIATTR_MIN_STACK_SIZE
	.align		4
.L_11:
        /*0048*/ 	.byte	0x04, 0x12
        /*004a*/ 	.short	(.L_13 - .L_12)
	.align		4
.L_12:
        /*004c*/ 	.word	index@(_Z22imageFilterKernelPartCP5char3S0_jjiii)
        /*0050*/ 	.word	0x00000000


	//----- nvinfo : EIATTR_MIN_STACK_SIZE
	.align		4
.L_13:
        /*0054*/ 	.byte	0x04, 0x12
        /*0056*/ 	.short	(.L_15 - .L_14)
	.align		4
.L_14:
        /*0058*/ 	.word	index@(_Z22imageFilterKernelPartBP5char3S0_jjii)
        /*005c*/ 	.word	0x00000000


	//----- nvinfo : EIATTR_MIN_STACK_SIZE
	.align		4
.L_15:
        /*0060*/ 	.byte	0x04, 0x12
        /*0062*/ 	.short	(.L_17 - .L_16)
	.align		4
.L_16:
        /*0064*/ 	.word	index@(_Z22imageFilterKernelPartAP5char3S0_jji)
        /*0068*/ 	.word	0x00000000
.L_17:


//--------------------- .nv.compat                --------------------------
	.section	.nv.compat,"",@"SHT_CUDA_COMPAT_INFO"
	.align	4
        /*0000*/ 	.byte	0x02, 0x09, 0x00, 0x00, 0x02, 0x02, 0x01, 0x00, 0x02, 0x05, 0x05, 0x00, 0x03, 0x07, 0x01, 0x01
        /*0010*/ 	.byte	0x02, 0x03, 0x00, 0x00, 0x02, 0x06, 0x01, 0x00, 0x04, 0x0b, 0x08, 0x00, 0x09, 0x00, 0x00, 0x00
        /*0020*/ 	.byte	0x00, 0x00, 0x00, 0x00


//--------------------- .nv.info._Z22imageFilterKernelPartCP5char3S0_jjiii --------------------------
	.section	.nv.info._Z22imageFilterKernelPartCP5char3S0_jjiii,"",@"SHT_CUDA_INFO"
	.sectionflags	@""
	.align	4


	//----- nvinfo : EIATTR_CUDA_API_VERSION
	.align		4
        /*0000*/ 	.byte	0x04, 0x37
        /*0002*/ 	.short	(.L_19 - .L_18)
.L_18:
        /*0004*/ 	.word	0x00000082


	//----- nvinfo : EIATTR_KPARAM_INFO
	.align		4
.L_19:
        /*0008*/ 	.byte	0x04, 0x17
        /*000a*/ 	.short	(.L_21 - .L_20)
.L_20:
        /*000c*/ 	.word	0x00000000
        /*0010*/ 	.short	0x0006
        /*0012*/ 	.short	0x0020
        /*0014*/ 	.byte	0x00, 0xf0, 0x11, 0x00


	//----- nvinfo : EIATTR_KPARAM_INFO
	.align		4
.L_21:
        /*0018*/ 	.byte	0x04, 0x17
        /*001a*/ 	.short	(.L_23 - .L_22)
.L_22:
        /*001c*/ 	.word	0x00000000
        /*0020*/ 	.short	0x0005
        /*0022*/ 	.short	0x001c
        /*0024*/ 	.byte	0x00, 0xf0, 0x11, 0x00


	//----- nvinfo : EIATTR_KPARAM_INFO
	.align		4
.L_23:
        /*0028*/ 	.byte	0x04, 0x17
        /*002a*/ 	.short	(.L_25 - .L_24)
.L_24:
        /*002c*/ 	.word	0x00000000
        /*0030*/ 	.short	0x0004
        /*0032*/ 	.short	0x0018
        /*0034*/ 	.byte	0x00, 0xf0, 0x11, 0x00


	//----- nvinfo : EIATTR_KPARAM_INFO
	.align		4
.L_25:
        /*0038*/ 	.byte	0x04, 0x17
        /*003a*/ 	.short	(.L_27 - .L_26)
.L_26:
        /*003c*/ 	.word	0x00000000
        /*0040*/ 	.short	0x0003
        /*0042*/ 	.short	0x0014
        /*0044*/ 	.byte	0x00, 0xf0, 0x11, 0x00


	//----- nvinfo : EIATTR_KPARAM_INFO
	.align		4
.L_27:
        /*0048*/ 	.byte	0x04, 0x17
        /*004a*/ 	.short	(.L_29 - .L_28)
.L_28:
        /*004c*/ 	.word	0x00000000
        /*0050*/ 	.short	0x0002
        /*0052*/ 	.short	0x0010
        /*0054*/ 	.byte	0x00, 0xf0, 0x11, 0x00


	//----- nvinfo : EIATTR_KPARAM_INFO
	.align		4
.L_29:
        /*0058*/ 	.byte	0x04, 0x17
        /*005a*/ 	.short	(.L_31 - .L_30)
.L_30:
        /*005c*/ 	.word	0x00000000
        /*0060*/ 	.short	0x0001
        /*0062*/ 	.short	0x0008
        /*0064*/ 	.byte	0x00, 0xf5, 0x21, 0x00


	//----- nvinfo : EIATTR_KPARAM_INFO
	.align		4
.L_31:
        /*0068*/ 	.byte	0x04, 0x17
        /*006a*/ 	.short	(.L_33 - .L_32)
.L_32:
        /*006c*/ 	.word	0x00000000
        /*0070*/ 	.short	0x0000
        /*0072*/ 	.short	0x0000
        /*0074*/ 	.byte	0x00, 0xf5, 0x21, 0x00


	//----- nvinfo : EIATTR_SPARSE_MMA_MASK
	.align		4
.L_33:
        /*0078*/ 	.byte	0x03, 0x50
        /*007a*/ 	.short	0x0000


	//----- nvinfo : EIATTR_MAXREG_COUNT
	.align		4
        /*007c*/ 	.byte	0x03, 0x1b
        /*007e*/ 	.short	0x00ff


	//----- nvinfo : EIATTR_NUM_BARRIERS
	.align		4
        /*0080*/ 	.byte	0x02, 0x4c
        /*0082*/ 	.byte	0x01
	.zero		1


	//----- nvinfo : EIATTR_MERCURY_ISA_VERSION
	.align		4
        /*0084*/ 	.byte	0x03, 0x5f
        /*0086*/ 	.short	0x0101


	//----- nvinfo : EIATTR_VRC_CTA_INIT_COUNT
	.align		4
        /*0088*/ 	.byte	0x02, 0x4a
	.zero		1
	.zero		1


	//----- nvinfo : EIATTR_EXIT_INSTR_OFFSETS
	.align		4
        /*008c*/ 	.byte	0x04, 0x1c
        /*008e*/ 	.short	(.L_35 - .L_34)


	//   ....[0]....
.L_34:
        /*0090*/ 	.word	0x00000030


	//   ....[1]....
        /*0094*/ 	.word	0x00002190


	//----- nvinfo : EIATTR_CRS_STACK_SIZE
	.align		4
.L_35:
        /*0098*/ 	.byte	0x04, 0x1e
        /*009a*/ 	.short	(.L_37 - .L_36)
.L_36:
        /*009c*/ 	.word	0x00000000


	//----- nvinfo : EIATTR_CBANK_PARAM_SIZE
	.align		4
.L_37:
        /*00a0*/ 	.byte	0x03, 0x19
        /*00a2*/ 	.short	0x0024


	//----- nvinfo : EIATTR_PARAM_CBANK
	.align		4
        /*00a4*/ 	.byte	0x04, 0x0a
        /*00a6*/ 	.short	(.L_39 - .L_38)
	.align		4
.L_38:
        /*00a8*/ 	.word	index@(.nv.constant0._Z22imageFilterKernelPartCP5char3S0_jjiii)
        /*00ac*/ 	.short	0x0380
        /*00ae*/ 	.short	0x0024


	//----- nvinfo : EIATTR_SW_WAR
	.align		4
.L_39:
        /*00b0*/ 	.byte	0x04, 0x36
        /*00b2*/ 	.short	(.L_41 - .L_40)
.L_40:
        /*00b4*/ 	.word	0x00000008
.L_41:


//--------------------- .nv.info._Z22imageFilterKernelPartBP5char3S0_jjii --------------------------
	.section	.nv.info._Z22imageFilterKernelPartBP5char3S0_jjii,"",@"SHT_CUDA_INFO"
	.sectionflags	@""
	.align	4


	//----- nvinfo : EIATTR_CUDA_API_VERSION
	.align		4
        /*0000*/ 	.byte	0x04, 0x37
        /*0002*/ 	.short	(.L_43 - .L_42)
.L_42:
        /*0004*/ 	.word	0x00000082


	//----- nvinfo : EIATTR_KPARAM_INFO
	.align		4
.L_43:
        /*0008*/ 	.byte	0x04, 0x17
        /*000a*/ 	.short	(.L_45 - .L_44)
.L_44:
        /*000c*/ 	.word	0x00000000
        /*0010*/ 	.short	0x0005
        /*0012*/ 	.short	0x001c
        /*0014*/ 	.byte	0x00, 0xf0, 0x11, 0x00


	//----- nvinfo : EIATTR_KPARAM_INFO
	.align		4
.L_45:
        /*0018*/ 	.byte	0x04, 0x17
        /*001a*/ 	.short	(.L_47 - .L_46)
.L_46:
        /*001c*/ 	.word	0x00000000
        /*0020*/ 	.short	0x0004
        /*0022*/ 	.short	0x0018
        /*0024*/ 	.byte	0x00, 0xf0, 0x11, 0x00


	//----- nvinfo : EIATTR_KPARAM_INFO
	.align		4
.L_47:
        /*0028*/ 	.byte	0x04, 0x17
        /*002a*/ 	.short	(.L_49 - .L_48)
.L_48:
        /*002c*/ 	.word	0x00000000
        /*0030*/ 	.short	0x0003
        /*0032*/ 	.short	0x0014
        /*0034*/ 	.byte	0x00, 0xf0, 0x11, 0x00


	//----- nvinfo : EIATTR_KPARAM_INFO
	.align		4
.L_49:
        /*0038*/ 	.byte	0x04, 0x17
        /*003a*/ 	.short	(.L_51 - .L_50)
.L_50:
        /*003c*/ 	.word	0x00000000
        /*0040*/ 	.short	0x0002
        /*0042*/ 	.short	0x0010
        /*0044*/ 	.byte	0x00, 0xf0, 0x11, 0x00


	//----- nvinfo : EIATTR_KPARAM_INFO
	.align		4
.L_51:
        /*0048*/ 	.byte	0x04, 0x17
        /*004a*/ 	.short	(.L_53 - .L_52)
.L_52:
        /*004c*/ 	.word	0x00000000
        /*0050*/ 	.short	0x0001
        /*0052*/ 	.short	0x0008
        /*0054*/ 	.byte	0x00, 0xf5, 0x21, 0x00


	//----- nvinfo : EIATTR_KPARAM_INFO
	.align		4
.L_53:
        /*0058*/ 	.byte	0x04, 0x17
        /*005a*/ 	.short	(.L_55 - .L_54)
.L_54:
        /*005c*/ 	.word	0x00000000
        /*0060*/ 	.short	0x0000
        /*0062*/ 	.short	0x0000
        /*0064*/ 	.byte	0x00, 0xf5, 0x21, 0x00


	//----- nvinfo : EIATTR_SPARSE_MMA_MASK
	.align		4
.L_55:
        /*0068*/ 	.byte	0x03, 0x50
        /*006a*/ 	.short	0x0000


	//----- nvinfo : EIATTR_MAXREG_COUNT
	.align		4
        /*006c*/ 	.byte	0x03, 0x1b
        /*006e*/ 	.short	0x00ff


	//----- nvinfo : EIATTR_MERCURY_ISA_VERSION
	.align		4
        /*0070*/ 	.byte	0x03, 0x5f
        /*0072*/ 	.short	0x0101


	//----- nvinfo : EIATTR_VRC_CTA_INIT_COUNT
	.align		4
        /*0074*/ 	.byte	0x02, 0x4a
	.zero		1
	.zero		1


	//----- nvinfo : EIATTR_EXIT_INSTR_OFFSETS
	.align		4
        /*0078*/ 	.byte	0x04, 0x1c
        /*007a*/ 	.short	(.L_57 - .L_56)


	//   ....[0]....
.L_56:
        /*007c*/ 	.word	0x00000040


	//   ....[1]....
        /*0080*/ 	.word	0x00001070


	//----- nvinfo : EIATTR_CBANK_PARAM_SIZE
	.align		4
.L_57:
        /*0084*/ 	.byte	0x03, 0x19
        /*0086*/ 	.short	0x0020


	//----- nvinfo : EIATTR_PARAM_CBANK
	.align		4
        /*0088*/ 	.byte	0x04, 0x0a
        /*008a*/ 	.short	(.L_59 - .L_58)
	.align		4
.L_58:
        /*008c*/ 	.word	index@(.nv.constant0._Z22imageFilterKernelPartBP5char3S0_jjii)
        /*0090*/ 	.short	0x0380
        /*0092*/ 	.short	0x0020


	//----- nvinfo : EIATTR_SW_WAR
	.align		4
.L_59:
        /*0094*/ 	.byte	0x04, 0x36
        /*0096*/ 	.short	(.L_61 - .L_60)
.L_60:
        /*0098*/ 	.word	0x00000008
.L_61:


//--------------------- .nv.info._Z22imageFilterKernelPartAP5char3S0_jji --------------------------
	.section	.nv.info._Z22imageFilterKernelPartAP5char3S0_jji,"",@"SHT_CUDA_INFO"
	.sectionflags	@""
	.align	4


	//----- nvinfo : EIATTR_CUDA_API_VERSION
	.align		4
        /*0000*/ 	.byte	0x04, 0x37
        /*0002*/ 	.short	(.L_63 - .L_62)
.L_62:
        /*0004*/ 	.word	0x00000082


	//----- nvinfo : EIATTR_KPARAM_INFO
	.align		4
.L_63:
        /*0008*/ 	.byte	0x04, 0x17
        /*000a*/ 	.short	(.L_65 - .L_64)
.L_64:
        /*000c*/ 	.word	0x00000000
        /*0010*/ 	.short	0x0004
        /*0012*/ 	.short	0x0018
        /*0014*/ 	.byte	0x00, 0xf0, 0x11, 0x00


	//----- nvinfo : EIATTR_KPARAM_INFO
	.align		4
.L_65:
        /*0018*/ 	.byte	0x04, 0x17
        /*001a*/ 	.short	(.L_67 - .L_66)
.L_66:
        /*001c*/ 	.word	0x00000000
        /*0020*/ 	.short	0x0003
        /*0022*/ 	.short	0x0014
        /*0024*/ 	.byte	0x00, 0xf0, 0x11, 0x00


	//----- nvinfo : EIATTR_KPARAM_INFO
	.align		4
.L_67:
        /*0028*/ 	.byte	0x04, 0x17
        /*002a*/ 	.short	(.L_69 - .L_68)
.L_68:
        /*002c*/ 	.word	0x00000000
        /*0030*/ 	.short	0x0002
        /*0032*/ 	.short	0x0010
        /*0034*/ 	.byte	0x00, 0xf0, 0x11, 0x00


	//----- nvinfo : EIATTR_KPARAM_INFO
	.align		4
.L_69:
        /*0038*/ 	.byte	0x04, 0x17
        /*003a*/ 	.short	(.L_71 - .L_70)
.L_70:
        /*003c*/ 	.word	0x00000000
        /*0040*/ 	.short	0x0001
        /*0042*/ 	.short	0x0008
        /*0044*/ 	.byte	0x00, 0xf5, 0x21, 0x00


	//----- nvinfo : EIATTR_KPARAM_INFO
	.align		4
.L_71:
        /*0048*/ 	.byte	0x04, 0x17
        /*004a*/ 	.short	(.L_73 - .L_72)
.L_72:
        /*004c*/ 	.word	0x00000000
        /*0050*/ 	.short	0x0000
        /*0052*/ 	.short	0x0000
        /*0054*/ 	.byte	0x00, 0xf5, 0x21, 0x00


	//----- nvinfo : EIATTR_SPARSE_MMA_MASK
	.align		4
.L_73:
        /*0058*/ 	.byte	0x03, 0x50
        /*005a*/ 	.short	0x0000


	//----- nvinfo : EIATTR_MAXREG_COUNT
	.align		4
        /*005c*/ 	.byte	0x03, 0x1b
        /*005e*/ 	.short	0x00ff


	//----- nvinfo : EIATTR_MERCURY_ISA_VERSION
	.align		4
        /*0060*/ 	.byte	0x03, 0x5f
        /*0062*/ 	.short	0x0101


	//----- nvinfo : EIATTR_VRC_CTA_INIT_COUNT
	.align		4
        /*0064*/ 	.byte	0x02, 0x4a
	.zero		1
	.zero		1


	//----- nvinfo : EIATTR_EXIT_INSTR_OFFSETS
	.align		4
        /*0068*/ 	.byte	0x04, 0x1c
        /*006a*/ 	.short	(.L_75 - .L_74)


	//   ....[0]....
.L_74:
        /*006c*/ 	.word	0x00000030


	//   ....[1]....
        /*0070*/ 	.word	0x00001050


	//----- nvinfo : EIATTR_CBANK_PARAM_SIZE
	.align		4
.L_75:
        /*0074*/ 	.byte	0x03, 0x19
        /*0076*/ 	.short	0x001c


	//----- nvinfo : EIATTR_PARAM_CBANK
	.align		4
        /*0078*/ 	.byte	0x04, 0x0a
        /*007a*/ 	.short	(.L_77 - .L_76)
	.align		4
.L_76:
        /*007c*/ 	.word	index@(.nv.constant0._Z22imageFilterKernelPartAP5char3S0_jji)
        /*0080*/ 	.short	0x0380
        /*0082*/ 	.short	0x001c


	//----- nvinfo : EIATTR_SW_WAR
	.align		4
.L_77:
        /*0084*/ 	.byte	0x04, 0x36
        /*0086*/ 	.short	(.L_79 - .L_78)
.L_78:
        /*0088*/ 	.word	0x00000008
.L_79:


//--------------------- .nv.callgraph             --------------------------
	.section	.nv.callgraph,"",@"SHT_CUDA_CALLGRAPH"
	.align	4
	.sectionentsize	8
	.align		4
        /*0000*/ 	.word	0x00000000
	.align		4
        /*0004*/ 	.word	0xffffffff
	.align		4
        /*0008*/ 	.word	0x00000000
	.align		4
        /*000c*/ 	.word	0xfffffffe
	.align		4
        /*0010*/ 	.word	0x00000000
	.align		4
        /*0014*/ 	.word	0xfffffffd
	.align		4
        /*0018*/ 	.word	0x00000000
	.align		4
        /*001c*/ 	.word	0xfffffffc


//--------------------- .text._Z22imageFilterKernelPartCP5char3S0_jjiii --------------------------
	.section	.text._Z22imageFilterKernelPartCP5char3S0_jjiii,"ax",@progbits
	.align	128
        .global         _Z22imageFilterKernelPartCP5char3S0_jjiii
        .type           _Z22imageFilterKernelPartCP5char3S0_jjiii,@function
        .size           _Z22imageFilterKernelPartCP5char3S0_jjiii,(.L_x_19 - _Z22imageFilterKernelPartCP5char3S0_jjiii)
        .other          _Z22imageFilterKernelPartCP5char3S0_jjiii,@"STO_CUDA_ENTRY STV_DEFAULT"
_Z22imageFilterKernelPartCP5char3S0_jjiii:
.text._Z22imageFilterKernelPartCP5char3S0_jjiii:
[----:B------:R-:W-:Y:S08]  /*0000*/  LDC R1, c[0x0][0x37c] ;  /* 0x0000df00ff017b82 */ /* 0x000ff00000000800 */
[----:B------:R-:W0:Y:S02]  /*0010*/  LDC R0, c[0x0][0x3a0] ;  /* 0x0000e800ff007b82 */ /* 0x000e240000000800 */
[----:B0-----:R-:W-:-:S13]  /*0020*/  ISETP.GE.AND P0, PT, R0, 0x1, PT ;  /* 0x000000010000780c */ /* 0x001fda0003f06270 */
[----:B------:R-:W-:Y:S05]  /*0030*/  @!P0 EXIT ;  /* 0x000000000000894d */ /* 0x000fea0003800000 */
[----:B------:R-:W0:Y:S01]  /*0040*/  LDCU UR6, c[0x0][0x390] ;  /* 0x00007200ff0677ac */ /* 0x000e220008000800 */
[----:B------:R-:W1:Y:S01]  /*0050*/  LDCU.64 UR8, c[0x0][0x358] ;  /* 0x00006b00ff0877ac */ /* 0x000e620008000a00 */
[----:B------:R-:W-:Y:S01]  /*0060*/  UMOV UR4, URZ ;  /* 0x000000ff00047c82 */ /* 0x000fe20008000000 */
[----:B0-----:R-:W-:-:S12]  /*0070*/  UIADD3 UR6, UPT, UPT, UR6, -0x4, URZ ;  /* 0xfffffffc06067890 */ /* 0x001fd8000fffe0ff */
.L_x_11:
[----:B0-----:R-:W0:Y:S08]  /*0080*/  LDC R7, c[0x0][0x398] ;  /* 0x0000e600ff077b82 */ /* 0x001e300000000800 */
[----:B------:R-:W2:Y:S08]  /*0090*/  S2UR UR5, SR_CTAID.X ;  /* 0x00000000000579c3 */ /* 0x000eb00000002500 */
[----:B---3--:R-:W3:Y:S01]  /*00a0*/  LDC.64 R8, c[0x0][0x390] ;  /* 0x0000e400ff087b82 */ /* 0x008ee20000000a00 */
[----:B0-----:R-:W0:Y:S01]  /*00b0*/  I2F.U32.RP R0, R7 ;  /* 0x0000000700007306 */ /* 0x001e220000209000 */
[----:B------:R-:W-:-:S06]  /*00c0*/  ISETP.NE.U32.AND P2, PT, R7, RZ, PT ;  /* 0x000000ff0700720c */ /* 0x000fcc0003f45070 */
[----:B------:R-:W4:Y:S01]  /*00d0*/  LDC.64 R10, c[0x0][0x380] ;  /* 0x0000e000ff0a7b82 */ /* 0x000f220000000a00 */
[----:B--2---:R-:W-:Y:S01]  /*00e0*/  UIMAD UR5, UR4, 0xc, UR5 ;  /* 0x0000000c040578a4 */ /* 0x004fe2000f8e0205 */
[----:B0-----:R-:W0:Y:S02]  /*00f0*/  MUFU.RCP R0, R0 ;  /* 0x0000000000007308 */ /* 0x001e240000001000 */
[----:B0-----:R-:W-:-:S06]  /*0100*/  VIADD R2, R0, 0xffffffe ;  /* 0x0ffffffe00027836 */ /* 0x001fcc0000000000 */
[----:B------:R0:W2:Y:S02]  /*0110*/  F2I.FTZ.U32.TRUNC.NTZ R3, R2 ;  /* 0x0000000200037305 */ /* 0x0000a4000021f000 */
[----:B0-----:R-:W-:Y:S02]  /*0120*/  IMAD.MOV.U32 R2, RZ, RZ, RZ ;  /* 0x000000ffff027224 */ /* 0x001fe400078e00ff */
[----:B--2---:R-:W-:-:S04]  /*0130*/  IMAD.MOV R4, RZ, RZ, -R3 ;  /* 0x000000ffff047224 */ /* 0x004fc800078e0a03 */
[----:B------:R-:W-:-:S04]  /*0140*/  IMAD R5, R4, R7, RZ ;  /* 0x0000000704057224 */ /* 0x000fc800078e02ff */
[----:B------:R-:W-:Y:S02]  /*0150*/  IMAD.HI.U32 R3, R3, R5, R2 ;  /* 0x0000000503037227 */ /* 0x000fe400078e0002 */
[----:B------:R-:W0:Y:S04]  /*0160*/  S2R R5, SR_TID.X ;  /* 0x0000000000057919 */ /* 0x000e280000002100 */
[----:B------:R-:W-:Y:S01]  /*0170*/  IMAD.HI.U32 R3, R3, UR5, RZ ;  /* 0x0000000503037c27 */ /* 0x000fe2000f8e00ff */
[----:B------:R-:W2:Y:S03]  /*0180*/  S2R R2, SR_TID.X ;  /* 0x0000000000027919 */ /* 0x000ea60000002100 */
[----:B------:R-:W-:-:S04]  /*0190*/  IMAD.MOV R0, RZ, RZ, -R3 ;  /* 0x000000ffff007224 */ /* 0x000fc800078e0a03 */
[----:B------:R-:W-:-:S05]  /*01a0*/  IMAD R0, R7, R0, UR5 ;  /* 0x0000000507007e24 */ /* 0x000fca000f8e0200 */
[----:B------:R-:W-:-:S13]  /*01b0*/  ISETP.GE.U32.AND P0, PT, R0, R7, PT ;  /* 0x000000070000720c */ /* 0x000fda0003f06070 */
[----:B------:R-:W-:Y:S02]  /*01c0*/  @P0 IMAD.IADD R0, R0, 0x1, -R7 ;  /* 0x0000000100000824 */ /* 0x000fe400078e0a07 */
[----:B------:R-:W-:-:S03]  /*01d0*/  @P0 VIADD R3, R3, 0x1 ;  /* 0x0000000103030836 */ /* 0x000fc60000000000 */
[----:B------:R-:W-:Y:S02]  /*01e0*/  ISETP.GE.U32.AND P1, PT, R0, R7, PT ;  /* 0x000000070000720c */ /* 0x000fe40003f26070 */
[----:B0-----:R-:W-:Y:S02]  /*01f0*/  SHF.R.U32.HI R0, RZ, 0x5, R5 ;  /* 0x00000005ff007819 */ /* 0x001fe40000011605 */
[----:B--2---:R-:W-:-:S09]  /*0200*/  LOP3.LUT R13, R2, 0x1f, RZ, 0xc0, !PT ;  /* 0x0000001f020d7812 */ /* 0x004fd200078ec0ff */
[----:B------:R-:W-:Y:S02]  /*0210*/  @P1 IADD3 R3, PT, PT, R3, 0x1, RZ ;  /* 0x0000000103031810 */ /* 0x000fe40007ffe0ff */
[----:B------:R-:W-:-:S05]  /*0220*/  @!P2 LOP3.LUT R3, RZ, R7, RZ, 0x33, !PT ;  /* 0x00000007ff03a212 */ /* 0x000fca00078e33ff */
[----:B------:R-:W-:Y:S02]  /*0230*/  IMAD.MOV R4, RZ, RZ, -R3 ;  /* 0x000000ffff047224 */ /* 0x000fe400078e0a03 */
[----:B------:R-:W-:Y:S02]  /*0240*/  IMAD R2, R3, 0x78, R0 ;  /* 0x0000007803027824 */ /* 0x000fe400078e0200 */
[----:B------:R-:W-:Y:S01]  /*0250*/  IMAD R4, R7, R4, UR5 ;  /* 0x0000000507047e24 */ /* 0x000fe2000f8e0204 */
[----:B------:R-:W0:Y:S01]  /*0260*/  S2R R14, SR_CgaCtaId ;  /* 0x00000000000e7919 */ /* 0x000e220000008800 */
[----:B------:R-:W-:Y:S01]  /*0270*/  MOV R12, 0x400 ;  /* 0x00000400000c7802 */ /* 0x000fe20000000f00 */
[----:B------:R-:W2:Y:S01]  /*0280*/  LDCU UR5, c[0x0][0x3a0] ;  /* 0x00007400ff0577ac */ /* 0x000ea20008000800 */
[----:B------:R-:W-:Y:S01]  /*0290*/  IMAD R3, R4, 0x78, R13 ;  /* 0x0000007804037824 */ /* 0x000fe200078e020d */
[----:B---3--:R-:W-:-:S03]  /*02a0*/  ISETP.GE.U32.AND P0, PT, R2, R9, PT ;  /* 0x000000090200720c */ /* 0x008fc60003f06070 */
[C---:B------:R-:W-:Y:S01]  /*02b0*/  VIADD R7, R3.reuse, 0x20 ;  /* 0x0000002003077836 */ /* 0x040fe20000000000 */
[CC--:B------:R-:W-:Y:S01]  /*02c0*/  ISETP.GE.U32.AND P3, PT, R3.reuse, R8.reuse, PT ;  /* 0x000000080300720c */ /* 0x0c0fe20003f66070 */
[CC--:B------:R-:W-:Y:S01]  /*02d0*/  IMAD R13, R2.reuse, R8.reuse, R3 ;  /* 0x00000008020d7224 */ /* 0x0c0fe200078e0203 */
[----:B------:R-:W-:Y:S02]  /*02e0*/  ISETP.GT.AND P0, PT, R2, -0x1, !P0 ;  /* 0xffffffff0200780c */ /* 0x000fe40004704270 */
[----:B------:R-:W-:Y:S02]  /*02f0*/  ISETP.LT.OR P3, PT, R3, RZ, P3 ;  /* 0x000000ff0300720c */ /* 0x000fe40001f61670 */
[----:B------:R-:W-:Y:S01]  /*0300*/  ISETP.GE.U32.AND P6, PT, R7, R8, PT ;  /* 0x000000080700720c */ /* 0x000fe20003fc6070 */
[C---:B------:R-:W-:Y:S01]  /*0310*/  VIADD R7, R3.reuse, 0x40 ;  /* 0x0000004003077836 */ /* 0x040fe20000000000 */
[----:B------:R-:W-:Y:S02]  /*0320*/  PLOP3.LUT P5, PT, P0, P3, PT, 0x8f, 0xf8 ;  /* 0x0000000000f8781c */ /* 0x000fe400007a7177 */
[----:B------:R-:W-:-:S02]  /*0330*/  ISETP.LT.OR P6, PT, R3, -0x20, P6 ;  /* 0xffffffe00300780c */ /* 0x000fc400037c1670 */
[----:B------:R-:W-:Y:S01]  /*0340*/  ISETP.GE.U32.AND P2, PT, R7, R8, PT ;  /* 0x000000080700720c */ /* 0x000fe20003f46070 */
[----:B----4-:R-:W-:Y:S01]  /*0350*/  IMAD.WIDE R6, R13, 0x3, R10 ;  /* 0x000000030d067825 */ /* 0x010fe200078e020a */
[----:B------:R-:W-:Y:S02]  /*0360*/  PLOP3.LUT P4, PT, P0, P6, PT, 0x8f, 0xf8 ;  /* 0x0000000000f8781c */ /* 0x000fe4000078d177 */
[----:B------:R-:W-:-:S05]  /*0370*/  ISETP.LT.OR P2, PT, R3, -0x40, P2 ;  /* 0xffffffc00300780c */ /* 0x000fca0001741670 */
[----:B-1----:R-:W3:Y:S01]  /*0380*/  @!P5 LDG.E.U8 R15, desc[UR8][R6.64] ;  /* 0x00000008060fd981 */ /* 0x002ee2000c1e1100 */
[----:B------:R-:W-:-:S03]  /*0390*/  PLOP3.LUT P1, PT, P0, P2, PT, 0x8f, 0xf8 ;  /* 0x0000000000f8781c */ /* 0x000fc60000725177 */
[----:B------:R-:W4:Y:S04]  /*03a0*/  @!P5 LDG.E.U8 R17, desc[UR8][R6.64+0x1] ;  /* 0x000001080611d981 */ /* 0x000f28000c1e1100 */
[----:B------:R-:W5:Y:S04]  /*03b0*/  @!P5 LDG.E.U8 R19, desc[UR8][R6.64+0x2] ;  /* 0x000002080613d981 */ /* 0x000f68000c1e1100 */
[----:B------:R-:W2:Y:S04]  /*03c0*/  @!P4 LDG.E.U8 R21, desc[UR8][R6.64+0x60] ;  /* 0x000060080615c981 */ /* 0x000ea8000c1e1100 */
[----:B------:R-:W2:Y:S04]  /*03d0*/  @!P4 LDG.E.U8 R23, desc[UR8][R6.64+0x61] ;  /* 0x000061080617c981 */ /* 0x000ea8000c1e1100 */
[----:B------:R-:W2:Y:S04]  /*03e0*/  @!P4 LDG.E.U8 R25, desc[UR8][R6.64+0x62] ;  /* 0x000062080619c981 */ /* 0x000ea8000c1e1100 */
[----:B------:R-:W2:Y:S04]  /*03f0*/  @!P1 LDG.E.U8 R27, desc[UR8][R6.64+0xc0] ;  /* 0x0000c008061b9981 */ /* 0x000ea8000c1e1100 */
[----:B------:R-:W2:Y:S04]  /*0400*/  @!P1 LDG.E.U8 R29, desc[UR8][R6.64+0xc1] ;  /* 0x0000c108061d9981 */ /* 0x000ea8000c1e1100 */
[----:B------:R-:W2:Y:S01]  /*0410*/  @!P1 LDG.E.U8 R4, desc[UR8][R6.64+0xc2] ;  /* 0x0000c20806049981 */ /* 0x000ea2000c1e1100 */
[----:B------:R-:W-:-:S02]  /*0420*/  LOP3.LUT R5, R5, 0x1f, RZ, 0xc0, !PT ;  /* 0x0000001f05057812 */ /* 0x000fc400078ec0ff */
[----:B0-----:R-:W-:-:S03]  /*0430*/  LEA R14, R14, R12, 0x18 ;  /* 0x0000000c0e0e7211 */ /* 0x001fc600078ec0ff */
[----:B------:R-:W-:-:S04]  /*0440*/  IMAD R12, R0, 0x80, R5 ;  /* 0x00000080000c7824 */ /* 0x000fc800078e0205 */
[----:B------:R-:W-:Y:S02]  /*0450*/  IMAD R12, R12, 0x3, R14 ;  /* 0x000000030c0c7824 */ /* 0x000fe400078e020e */
[----:B------:R-:W-:-:S03]  /*0460*/  VIADD R14, R3, 0x60 ;  /* 0x00000060030e7836 */ /* 0x000fc60000000000 */
[----:B---3--:R0:W-:Y:S04]  /*0470*/  @!P5 STS.U8 [R12], R15 ;  /* 0x0000000f0c00d388 */ /* 0x0081e80000000000 */
[----:B----4-:R1:W-:Y:S04]  /*0480*/  @!P5 STS.U8 [R12+0x1], R17 ;  /* 0x000001110c00d388 */ /* 0x0103e80000000000 */
[----:B-----5:R3:W-:Y:S01]  /*0490*/  @!P5 STS.U8 [R12+0x2], R19 ;  /* 0x000002130c00d388 */ /* 0x0207e20000000000 */
[----:B------:R-:W-:Y:S01]  /*04a0*/  ISETP.GE.U32.AND P5, PT, R14, R8, PT ;  /* 0x000000080e00720c */ /* 0x000fe20003fa6070 */
[----:B------:R-:W-:Y:S01]  /*04b0*/  VIADD R14, R2, 0x20 ;  /* 0x00000020020e7836 */ /* 0x000fe20000000000 */
[----:B0-----:R-:W-:Y:S01]  /*04c0*/  LEA R15, R8, R13, 0x5 ;  /* 0x0000000d080f7211 */ /* 0x001fe200078e28ff */
[----:B--2---:R0:W-:Y:S01]  /*04d0*/  @!P4 STS.U8 [R12+0x60], R21 ;  /* 0x000060150c00c388 */ /* 0x0041e20000000000 */
[----:B------:R-:W-:-:S03]  /*04e0*/  ISETP.LT.OR P5, PT, R3, -0x60, P5 ;  /* 0xffffffa00300780c */ /* 0x000fc60002fa1670 */
[----:B------:R2:W-:Y:S01]  /*04f0*/  @!P4 STS.U8 [R12+0x61], R23 ;  /* 0x000061170c00c388 */ /* 0x0005e20000000000 */
[----:B------:R-:W-:Y:S01]  /*0500*/  PLOP3.LUT P0, PT, P0, P5, PT, 0x8f, 0xf8 ;  /* 0x0000000000f8781c */ /* 0x000fe2000070b177 */
[----:B------:R-:W-:Y:S01]  /*0510*/  IMAD R18, R8, 0x40, R13 ;  /* 0x0000004008127824 */ /* 0x000fe200078e020d */
[----:B------:R-:W-:Y:S01]  /*0520*/  P2R R16, PR, RZ, 0x20 ;  /* 0x00000020ff107803 */ /* 0x000fe20000000000 */
[----:B------:R4:W-:Y:S01]  /*0530*/  @!P4 STS.U8 [R12+0x62], R25 ;  /* 0x000062190c00c388 */ /* 0x0009e20000000000 */
[----:B------:R-:W-:-:S03]  /*0540*/  ISETP.GE.U32.AND P4, PT, R14, R9, PT ;  /* 0x000000090e00720c */ /* 0x000fc60003f86070 */
[----:B------:R5:W-:Y:S01]  /*0550*/  @!P1 STS.U8 [R12+0xc0], R27 ;  /* 0x0000c01b0c009388 */ /* 0x000be20000000000 */
[----:B------:R-:W-:-:S03]  /*0560*/  ISETP.GT.AND P4, PT, R2, -0x21, !P4 ;  /* 0xffffffdf0200780c */ /* 0x000fc60006784270 */
[----:B------:R5:W-:Y:S04]  /*0570*/  @!P1 STS.U8 [R12+0xc1], R29 ;  /* 0x0000c11d0c009388 */ /* 0x000be80000000000 */
[----:B------:R5:W-:Y:S01]  /*0580*/  @!P1 STS.U8 [R12+0xc2], R4 ;  /* 0x0000c2040c009388 */ /* 0x000be20000000000 */
[----:B------:R-:W-:-:S03]  /*0590*/  PLOP3.LUT P1, PT, P4, P3, PT, 0x8f, 0xf8 ;  /* 0x0000000000f8781c */ /* 0x000fc60002727177 */
[----:B-1----:R-:W5:Y:S01]  /*05a0*/  @!P0 LDG.E.U8 R17, desc[UR8][R6.64+0x120] ;  /* 0x0001200806118981 */ /* 0x002f62000c1e1100 */
[----:B------:R-:W-:-:S03]  /*05b0*/  IMAD.WIDE R14, R15, 0x3, R10 ;  /* 0x000000030f0e7825 */ /* 0x000fc600078e020a */
[----:B---3--:R-:W3:Y:S04]  /*05c0*/  @!P0 LDG.E.U8 R19, desc[UR8][R6.64+0x121] ;  /* 0x0001210806138981 */ /* 0x008ee8000c1e1100 */
[----:B0-----:R-:W3:Y:S04]  /*05d0*/  @!P0 LDG.E.U8 R21, desc[UR8][R6.64+0x122] ;  /* 0x0001220806158981 */ /* 0x001ee8000c1e1100 */
[----:B--2---:R-:W2:Y:S04]  /*05e0*/  @!P1 LDG.E.U8 R23, desc[UR8][R14.64] ;  /* 0x000000080e179981 */ /* 0x004ea8000c1e1100 */
[----:B----4-:R-:W4:Y:S04]  /*05f0*/  @!P1 LDG.E.U8 R25, desc[UR8][R14.64+0x1] ;  /* 0x000001080e199981 */ /* 0x010f28000c1e1100 */
[----:B-----5:R-:W5:Y:S04]  /*0600*/  @!P1 LDG.E.U8 R27, desc[UR8][R14.64+0x2] ;  /* 0x000002080e1b9981 */ /* 0x020f68000c1e1100 */
[----:B------:R0:W-:Y:S04]  /*0610*/  @!P0 STS.U8 [R12+0x120], R17 ;  /* 0x000120110c008388 */ /* 0x0001e80000000000 */
[----:B---3--:R1:W-:Y:S04]  /*0620*/  @!P0 STS.U8 [R12+0x121], R19 ;  /* 0x000121130c008388 */ /* 0x0083e80000000000 */
[----:B------:R3:W-:Y:S01]  /*0630*/  @!P0 STS.U8 [R12+0x122], R21 ;  /* 0x000122150c008388 */ /* 0x0007e20000000000 */
[----:B------:R-:W-:-:S03]  /*0640*/  PLOP3.LUT P0, PT, P4, P6, PT, 0x8f, 0xf8 ;  /* 0x0000000000f8781c */ /* 0x000fc6000270d177 */
[----:B--2---:R2:W-:Y:S04]  /*0650*/  @!P1 STS.U8 [R12+0x3000], R23 ;  /* 0x003000170c009388 */ /* 0x0045e80000000000 */
[----:B----4-:R4:W-:Y:S04]  /*0660*/  @!P1 STS.U8 [R12+0x3001], R25 ;  /* 0x003001190c009388 */ /* 0x0109e80000000000 */
[----:B-----5:R-:W-:Y:S01]  /*0670*/  @!P1 STS.U8 [R12+0x3002], R27 ;  /* 0x0030021b0c009388 */ /* 0x020fe20000000000 */
[----:B------:R-:W-:-:S03]  /*0680*/  PLOP3.LUT P1, PT, P4, P2, PT, 0x8f, 0xf8 ;  /* 0x0000000000f8781c */ /* 0x000fc60002725177 */
[----:B------:R-:W5:Y:S04]  /*0690*/  @!P0 LDG.E.U8 R7, desc[UR8][R14.64+0x60] ;  /* 0x000060080e078981 */ /* 0x000f68000c1e1100 */
[----:B------:R-:W5:Y:S04]  /*06a0*/  @!P0 LDG.E.U8 R29, desc[UR8][R14.64+0x61] ;  /* 0x000061080e1d8981 */ /* 0x000f68000c1e1100 */
[----:B------:R-:W5:Y:S04]  /*06b0*/  @!P0 LDG.E.U8 R4, desc[UR8][R14.64+0x62] ;  /* 0x000062080e048981 */ /* 0x000f68000c1e1100 */
[----:B0-----:R-:W5:Y:S04]  /*06c0*/  @!P1 LDG.E.U8 R17, desc[UR8][R14.64+0xc0] ;  /* 0x0000c0080e119981 */ /* 0x001f68000c1e1100 */
[----:B-1----:R-:W5:Y:S04]  /*06d0*/  @!P1 LDG.E.U8 R19, desc[UR8][R14.64+0xc1] ;  /* 0x0000c1080e139981 */ /* 0x002f68000c1e1100 */
[----:B---3--:R-:W3:Y:S01]  /*06e0*/  @!P1 LDG.E.U8 R21, desc[UR8][R14.64+0xc2] ;  /* 0x0000c2080e159981 */ /* 0x008ee2000c1e1100 */
[----:B------:R-:W-:Y:S01]  /*06f0*/  VIADD R6, R2, 0x40 ;  /* 0x0000004002067836 */ /* 0x000fe20000000000 */
[----:B------:R-:W-:-:S13]  /*0700*/  PLOP3.LUT P4, PT, P4, P5, PT, 0x8f, 0xf8 ;  /* 0x0000000000f8781c */ /* 0x000fda000278b177 */
[----:B------:R-:W3:Y:S04]  /*0710*/  @!P4 LDG.E.U8 R13, desc[UR8][R14.64+0x120] ;  /* 0x000120080e0dc981 */ /* 0x000ee8000c1e1100 */
[----:B--2---:R-:W2:Y:S04]  /*0720*/  @!P4 LDG.E.U8 R23, desc[UR8][R14.64+0x121] ;  /* 0x000121080e17c981 */ /* 0x004ea8000c1e1100 */
[----:B----4-:R-:W4:Y:S04]  /*0730*/  @!P4 LDG.E.U8 R25, desc[UR8][R14.64+0x122] ;  /* 0x000122080e19c981 */ /* 0x010f28000c1e1100 */
[----:B-----5:R0:W-:Y:S04]  /*0740*/  @!P0 STS.U8 [R12+0x3060], R7 ;  /* 0x003060070c008388 */ /* 0x0201e80000000000 */
[----:B------:R1:W-:Y:S04]  /*0750*/  @!P0 STS.U8 [R12+0x3061], R29 ;  /* 0x0030611d0c008388 */ /* 0x0003e80000000000 */
[----:B------:R-:W-:Y:S01]  /*0760*/  @!P0 STS.U8 [R12+0x3062], R4 ;  /* 0x003062040c008388 */ /* 0x000fe20000000000 */
[----:B------:R-:W-:Y:S01]  /*0770*/  ISETP.GE.U32.AND P0, PT, R6, R9, PT ;  /* 0x000000090600720c */ /* 0x000fe20003f06070 */
[----:B0-----:R-:W-:-:S02]  /*0780*/  IMAD.WIDE R6, R18, 0x3, R10 ;  /* 0x0000000312067825 */ /* 0x001fc400078e020a */
[----:B------:R0:W-:Y:S01]  /*0790*/  @!P1 STS.U8 [R12+0x30c0], R17 ;  /* 0x0030c0110c009388 */ /* 0x0001e20000000000 */
[----:B------:R-:W-:-:S03]  /*07a0*/  ISETP.GT.AND P0, PT, R2, -0x41, !P0 ;  /* 0xffffffbf0200780c */ /* 0x000fc60004704270 */
[----:B------:R-:W-:Y:S04]  /*07b0*/  @!P1 STS.U8 [R12+0x30c1], R19 ;  /* 0x0030c1130c009388 */ /* 0x000fe80000000000 */
[----:B---3--:R3:W-:Y:S01]  /*07c0*/  @!P1 STS.U8 [R12+0x30c2], R21 ;  /* 0x0030c2150c009388 */ /* 0x0087e20000000000 */
[----:B------:R-:W-:-:S13]  /*07d0*/  PLOP3.LUT P1, PT, P0, P3, PT, 0x8f, 0xf8 ;  /* 0x0000000000f8781c */ /* 0x000fda0000727177 */
[----:B------:R-:W5:Y:S04]  /*07e0*/  @!P1 LDG.E.U8 R27, desc[UR8][R6.64] ;  /* 0x00000008061b9981 */ /* 0x000f68000c1e1100 */
[----:B-1----:R-:W5:Y:S04]  /*07f0*/  @!P1 LDG.E.U8 R29, desc[UR8][R6.64+0x1] ;  /* 0x00000108061d9981 */ /* 0x002f68000c1e1100 */
[----:B0-----:R-:W5:Y:S01]  /*0800*/  @!P1 LDG.E.U8 R17, desc[UR8][R6.64+0x2] ;  /* 0x0000020806119981 */ /* 0x001f62000c1e1100 */
[----:B------:R-:W-:-:S05]  /*0810*/  VIADD R4, R2, 0x60 ;  /* 0x0000006002047836 */ /* 0x000fca0000000000 */
[----:B------:R-:W-:Y:S01]  /*0820*/  ISETP.GE.U32.AND P5, PT, R4, R9, PT ;  /* 0x000000090400720c */ /* 0x000fe20003fa6070 */
[----:B------:R-:W-:Y:S03]  /*0830*/  @!P4 STS.U8 [R12+0x3120], R13 ;  /* 0x0031200d0c00c388 */ /* 0x000fe60000000000 */
[----:B------:R-:W-:Y:S01]  /*0840*/  ISETP.GT.AND P5, PT, R2, -0x61, !P5 ;  /* 0xffffff9f0200780c */ /* 0x000fe20006fa4270 */
[----:B--2---:R-:W-:Y:S04]  /*0850*/  @!P4 STS.U8 [R12+0x3121], R23 ;  /* 0x003121170c00c388 */ /* 0x004fe80000000000 */
[----:B----4-:R-:W-:Y:S01]  /*0860*/  @!P4 STS.U8 [R12+0x3122], R25 ;  /* 0x003122190c00c388 */ /* 0x010fe20000000000 */
[----:B------:R-:W-:-:S02]  /*0870*/  PLOP3.LUT P4, PT, P0, P2, PT, 0x8f, 0xf8 ;  /* 0x0000000000f8781c */ /* 0x000fc40000785177 */
[----:B------:R-:W-:Y:S02]  /*0880*/  PLOP3.LUT P3, PT, P5, P3, PT, 0x8f, 0xf8 ;  /* 0x0000000000f8781c */ /* 0x000fe40002f67177 */
[----:B------:R-:W-:Y:S01]  /*0890*/  PLOP3.LUT P2, PT, P5, P2, PT, 0x8f, 0xf8 ;  /* 0x0000000000f8781c */ /* 0x000fe20002f45177 */
[----:B------:R-:W-:-:S04]  /*08a0*/  IMAD R9, R8, 0x20, R18 ;  /* 0x0000002008097824 */ /* 0x000fc800078e0212 */
[----:B------:R-:W-:-:S04]  /*08b0*/  IMAD.WIDE R8, R9, 0x3, R10 ;  /* 0x0000000309087825 */ /* 0x000fc800078e020a */
[----:B---3--:R-:W2:Y:S04]  /*08c0*/  @!P4 LDG.E.U8 R21, desc[UR8][R6.64+0xc0] ;  /* 0x0000c0080615c981 */ /* 0x008ea8000c1e1100 */
[----:B------:R-:W3:Y:S04]  /*08d0*/  @!P4 LDG.E.U8 R19, desc[UR8][R6.64+0xc1] ;  /* 0x0000c1080613c981 */ /* 0x000ee8000c1e1100 */
[----:B------:R-:W4:Y:S04]  /*08e0*/  @!P3 LDG.E.U8 R10, desc[UR8][R8.64+0x2] ;  /* 0x00000208080ab981 */ /* 0x000f28000c1e1100 */
[----:B------:R-:W4:Y:S04]  /*08f0*/  @!P2 LDG.E.U8 R20, desc[UR8][R8.64+0xc0] ;  /* 0x0000c0080814a981 */ /* 0x000f28000c1e1100 */
[----:B------:R-:W4:Y:S04]  /*0900*/  @!P2 LDG.E.U8 R22, desc[UR8][R8.64+0xc1] ;  /* 0x0000c1080816a981 */ /* 0x000f28000c1e1100 */
[----:B------:R-:W4:Y:S04]  /*0910*/  @!P2 LDG.E.U8 R24, desc[UR8][R8.64+0xc2] ;  /* 0x0000c2080818a981 */ /* 0x000f28000c1e1100 */
[----:B-----5:R-:W-:Y:S04]  /*0920*/  @!P1 STS.U8 [R12+0x6000], R27 ;  /* 0x0060001b0c009388 */ /* 0x020fe80000000000 */
[----:B------:R0:W-:Y:S04]  /*0930*/  @!P1 STS.U8 [R12+0x6001], R29 ;  /* 0x0060011d0c009388 */ /* 0x0001e80000000000 */
[----:B------:R1:W-:Y:S01]  /*0940*/  @!P1 STS.U8 [R12+0x6002], R17 ;  /* 0x006002110c009388 */ /* 0x0003e20000000000 */
[----:B------:R-:W-:-:S04]  /*0950*/  PLOP3.LUT P1, PT, P0, P6, PT, 0x8f, 0xf8 ;  /* 0x0000000000f8781c */ /* 0x000fc8000072d177 */
[----:B------:R-:W-:Y:S01]  /*0960*/  P2R R4, PR, RZ, 0x2 ;  /* 0x00000002ff047803 */ /* 0x000fe20000000000 */
[----:B0-----:R-:W5:Y:S01]  /*0970*/  @!P3 LDG.E.U8 R29, desc[UR8][R8.64] ;  /* 0x00000008081db981 */ /* 0x001f62000c1e1100 */
[----:B------:R-:W-:Y:S02]  /*0980*/  ISETP.NE.AND P1, PT, R16, RZ, PT ;  /* 0x000000ff1000720c */ /* 0x000fe40003f25270 */
[----:B------:R-:W-:Y:S01]  /*0990*/  PLOP3.LUT P6, PT, P5, P6, PT, 0x8f, 0xf8 ;  /* 0x0000000000f8781c */ /* 0x000fe20002fcd177 */
[----:B-1----:R-:W5:Y:S01]  /*09a0*/  @!P4 LDG.E.U8 R17, desc[UR8][R6.64+0xc2] ;  /* 0x0000c2080611c981 */ /* 0x002f62000c1e1100 */
[----:B------:R-:W-:Y:S02]  /*09b0*/  PLOP3.LUT P0, PT, P0, P1, PT, 0x8f, 0xf8 ;  /* 0x0000000000f8781c */ /* 0x000fe40000703177 */
[----:B------:R-:W-:Y:S02]  /*09c0*/  PLOP3.LUT P5, PT, P5, P1, PT, 0x8f, 0xf8 ;  /* 0x0000000000f8781c */ /* 0x000fe40002fa3177 */
[----:B------:R-:W-:-:S02]  /*09d0*/  ISETP.NE.AND P1, PT, R4, RZ, PT ;  /* 0x000000ff0400720c */ /* 0x000fc40003f25270 */
[----:B------:R-:W5:Y:S05]  /*09e0*/  @!P3 LDG.E.U8 R4, desc[UR8][R8.64+0x1] ;  /* 0x000001080804b981 */ /* 0x000f6a000c1e1100 */
[----:B------:R-:W5:Y:S04]  /*09f0*/  @!P6 LDG.E.U8 R14, desc[UR8][R8.64+0x60] ;  /* 0x00006008080ee981 */ /* 0x000f68000c1e1100 */
        /* <DEDUP_REMOVED lines=11> */
[----:B--2---:R-:W-:Y:S04]  /*0ab0*/  @!P4 STS.U8 [R12+0x60c0], R21 ;  /* 0x0060c0150c00c388 */ /* 0x004fe80000000000 */
[----:B---3--:R-:W-:Y:S04]  /*0ac0*/  @!P4 STS.U8 [R12+0x60c1], R19 ;  /* 0x0060c1130c00c388 */ /* 0x008fe80000000000 */
[----:B----4-:R-:W-:Y:S04]  /*0ad0*/  @!P3 STS.U8 [R12+0x9002], R10 ;  /* 0x0090020a0c00b388 */ /* 0x010fe80000000000 */
[----:B------:R-:W-:Y:S04]  /*0ae0*/  @!P2 STS.U8 [R12+0x90c0], R20 ;  /* 0x0090c0140c00a388 */ /* 0x000fe80000000000 */
[----:B------:R-:W-:Y:S04]  /*0af0*/  @!P2 STS.U8 [R12+0x90c1], R22 ;  /* 0x0090c1160c00a388 */ /* 0x000fe80000000000 */
[----:B------:R-:W-:Y:S01]  /*0b00*/  @!P2 STS.U8 [R12+0x90c2], R24 ;  /* 0x0090c2180c00a388 */ /* 0x000fe20000000000 */
[----:B------:R-:W-:-:S04]  /*0b10*/  UIADD3 UR4, UPT, UPT, UR4, 0x1, URZ ;  /* 0x0000000104047890 */ /* 0x000fc8000fffe0ff */
[----:B------:R-:W-:Y:S01]  /*0b20*/  UISETP.NE.AND UP1, UPT, UR4, UR5, UPT ;  /* 0x000000050400728c */ /* 0x000fe2000bf25270 */
[----:B-----5:R-:W-:Y:S04]  /*0b30*/  @!P3 STS.U8 [R12+0x9000], R29 ;  /* 0x0090001d0c00b388 */ /* 0x020fe80000000000 */
[----:B------:R-:W-:Y:S04]  /*0b40*/  @!P4 STS.U8 [R12+0x60c2], R17 ;  /* 0x0060c2110c00c388 */ /* 0x000fe80000000000 */
[----:B------:R0:W-:Y:S04]  /*0b50*/  @!P3 STS.U8 [R12+0x9001], R4 ;  /* 0x009001040c00b388 */ /* 0x0001e80000000000 */
        /* <DEDUP_REMOVED lines=11> */
[----:B------:R1:W-:Y:S01]  /*0c10*/  @!P5 STS.U8 [R12+0x9122], R26 ;  /* 0x0091221a0c00d388 */ /* 0x0003e20000000000 */
[----:B0-----:R-:W-:Y:S01]  /*0c20*/  IMAD.MOV.U32 R4, RZ, RZ, RZ ;  /* 0x000000ffff047224 */ /* 0x001fe200078e00ff */
[----:B------:R-:W-:Y:S06]  /*0c30*/  BAR.SYNC.DEFER_BLOCKING 0x0 ;  /* 0x0000000000007b1d */ /* 0x000fec0000010000 */
.L_x_10:
[----:B01----:R-:W0:Y:S01]  /*0c40*/  LDC.64 R14, c[0x0][0x390] ;  /* 0x0000e400ff0e7b82 */ /* 0x003e220000000a00 */
[----:B------:R-:W-:Y:S01]  /*0c50*/  IMAD.SHL.U32 R11, R4, 0x20, RZ ;  /* 0x00000020040b7824 */ /* 0x000fe200078e00ff */
[----:B------:R-:W1:Y:S04]  /*0c60*/  LDCU UR5, c[0x0][0x394] ;  /* 0x00007280ff0577ac */ /* 0x000e680008000800 */
[----:B------:R-:W-:Y:S02]  /*0c70*/  IADD3 R10, PT, PT, R2, R11, RZ ;  /* 0x0000000b020a7210 */ /* 0x000fe40007ffe0ff */
[----:B------:R-:W-:-:S03]  /*0c80*/  LOP3.LUT R6, R11, R0, RZ, 0xfc, !PT ;  /* 0x000000000b067212 */ /* 0x000fc600078efcff */
[C---:B------:R-:W-:Y:S02]  /*0c90*/  VIADD R7, R10.reuse, 0xfffffffc ;  /* 0xfffffffc0a077836 */ /* 0x040fe40000000000 */
[----:B------:R-:W-:Y:S02]  /*0ca0*/  VIADD R8, R10, 0x2 ;  /* 0x000000020a087836 */ /* 0x000fe40000000000 */
[----:B------:R-:W-:Y:S01]  /*0cb0*/  VIADD R6, R6, 0xffffff84 ;  /* 0xffffff8406067836 */ /* 0x000fe20000000000 */
[----:B-1----:R-:W-:-:S04]  /*0cc0*/  UIADD3 UR5, UPT, UPT, UR5, -0x4, URZ ;  /* 0xfffffffc05057890 */ /* 0x002fc8000fffe0ff */
[----:B------:R-:W-:Y:S01]  /*0cd0*/  ISETP.GE.U32.AND P0, PT, R6, -0x78, PT ;  /* 0xffffff880600780c */ /* 0x000fe20003f06070 */
[--C-:B0-----:R-:W-:Y:S01]  /*0ce0*/  IMAD R7, R7, R14, R14.reuse ;  /* 0x0000000e07077224 */ /* 0x101fe200078e020e */
[-C--:B------:R-:W-:Y:S02]  /*0cf0*/  ISETP.GE.U32.AND P1, PT, R10, R15.reuse, PT ;  /* 0x0000000f0a00720c */ /* 0x080fe40003f26070 */
[----:B------:R-:W-:Y:S01]  /*0d00*/  ISETP.GE.U32.AND P3, PT, R8, R15, PT ;  /* 0x0000000f0800720c */ /* 0x000fe20003f66070 */
[--C-:B------:R-:W-:Y:S01]  /*0d10*/  IMAD.IADD R9, R7, 0x1, R14.reuse ;  /* 0x0000000107097824 */ /* 0x100fe200078e020e */
[C---:B------:R-:W-:Y:S02]  /*0d20*/  ISETP.GE.U32.AND P2, PT, R10.reuse, UR5, !P1 ;  /* 0x000000050a007c0c */ /* 0x040fe4000cf46070 */
[C---:B------:R-:W-:Y:S01]  /*0d30*/  ISETP.GT.AND P1, PT, R10.reuse, -0x1, !P1 ;  /* 0xffffffff0a00780c */ /* 0x040fe20004f24270 */
[----:B------:R-:W-:Y:S01]  /*0d40*/  IMAD.IADD R11, R9, 0x1, R14 ;  /* 0x00000001090b7824 */ /* 0x000fe200078e020e */
[----:B------:R-:W-:-:S02]  /*0d50*/  ISETP.LT.OR P4, PT, R10, 0x4, P2 ;  /* 0x000000040a00780c */ /* 0x000fc40001781670 */
[----:B------:R-:W-:Y:S01]  /*0d60*/  ISETP.GT.AND P2, PT, R10, -0x3, !P3 ;  /* 0xfffffffd0a00780c */ /* 0x000fe20005f44270 */
[----:B------:R-:W-:Y:S01]  /*0d70*/  IMAD R13, R14, 0x2, R11 ;  /* 0x000000020e0d7824 */ /* 0x000fe200078e020b */
[----:B------:R-:W-:Y:S01]  /*0d80*/  P2R R6, PR, RZ, 0x10 ;  /* 0x00000010ff067803 */ /* 0x000fe20000000000 */
[----:B------:R-:W-:-:S03]  /*0d90*/  IMAD.MOV.U32 R10, RZ, RZ, RZ ;  /* 0x000000ffff0a7224 */ /* 0x000fc600078e00ff */
[----:B------:R-:W-:-:S05]  /*0da0*/  IADD3 R15, PT, PT, R13, R14, RZ ;  /* 0x0000000e0d0f7210 */ /* 0x000fca0007ffe0ff */
[----:B------:R-:W-:-:S04]  /*0db0*/  IMAD.IADD R17, R15, 0x1, R14 ;  /* 0x000000010f117824 */ /* 0x000fc800078e020e */
[----:B---3--:R-:W-:-:S07]  /*0dc0*/  IMAD.IADD R8, R17, 0x1, R14 ;  /* 0x0000000111087824 */ /* 0x008fce00078e020e */
.L_x_9:
[----:B0--3--:R-:W-:Y:S01]  /*0dd0*/  VIADD R19, R5, 0xfffffffc ;  /* 0xfffffffc05137836 */ /* 0x009fe20000000000 */
[----:B------:R-:W-:Y:S03]  /*0de0*/  BSSY.RECONVERGENT B0, `(.L_x_0) ;  /* 0x0000058000007945 */ /* 0x000fe60003800200 */
[----:B------:R-:W-:-:S05]  /*0df0*/  IMAD R12, R10, 0x20, R19 ;  /* 0x000000200a0c7824 */ /* 0x000fca00078e0213 */
[----:B------:R-:W-:-:S13]  /*0e00*/  ISETP.GT.U32.OR P3, PT, R12, 0x77, !P0 ;  /* 0x000000770c00780c */ /* 0x000fda0004764470 */
[----:B------:R-:W-:Y:S05]  /*0e10*/  @P3 BRA `(.L_x_1) ;  /* 0x0000000400503947 */ /* 0x000fea0003800000 */
[----:B------:R-:W0:Y:S01]  /*0e20*/  S2R R12, SR_TID.X ;  /* 0x00000000000c7919 */ /* 0x000e220000002100 */
[----:B------:R-:W-:Y:S01]  /*0e30*/  MOV R14, 0x400 ;  /* 0x00000400000e7802 */ /* 0x000fe20000000f00 */
[----:B------:R-:W-:Y:S01]  /*0e40*/  IMAD.MOV.U32 R20, RZ, RZ, RZ ;  /* 0x000000ffff147224 */ /* 0x000fe200078e00ff */
[----:B------:R-:W-:Y:S01]  /*0e50*/  UMOV UR5, URZ ;  /* 0x000000ff00057c82 */ /* 0x000fe20008000000 */
[----:B------:R-:W1:Y:S01]  /*0e60*/  S2R R21, SR_CgaCtaId ;  /* 0x0000000000157919 */ /* 0x000e620000008800 */
[----:B------:R-:W-:Y:S01]  /*0e70*/  IMAD.MOV.U32 R16, RZ, RZ, RZ ;  /* 0x000000ffff107224 */ /* 0x000fe200078e00ff */
[----:B0-----:R-:W-:Y:S02]  /*0e80*/  LOP3.LUT R19, R12, 0x1f, RZ, 0xc0, !PT ;  /* 0x0000001f0c137812 */ /* 0x001fe400078ec0ff */
[----:B-1----:R-:W-:-:S03]  /*0e90*/  LEA R14, R21, R14, 0x18 ;  /* 0x0000000e150e7211 */ /* 0x002fc600078ec0ff */
[----:B------:R-:W-:-:S04]  /*0ea0*/  IMAD R19, R0, 0x80, R19 ;  /* 0x0000008000137824 */ /* 0x000fc800078e0213 */
[----:B------:R-:W-:Y:S02]  /*0eb0*/  IMAD R19, R19, 0x3, R14 ;  /* 0x0000000313137824 */ /* 0x000fe400078e020e */
[----:B------:R-:W-:Y:S02]  /*0ec0*/  IMAD.MOV.U32 R14, RZ, RZ, RZ ;  /* 0x000000ffff0e7224 */ /* 0x000fe400078e00ff */
[----:B------:R-:W-:-:S05]  /*0ed0*/  IMAD R19, R4, 0x3000, R19 ;  /* 0x0000300004137824 */ /* 0x000fca00078e0213 */
[----:B------:R-:W-:-:S05]  /*0ee0*/  IADD3 R19, PT, PT, R19, -0xb, RZ ;  /* 0xfffffff513137810 */ /* 0x000fca0007ffe0ff */
[----:B------:R-:W-:-:S07]  /*0ef0*/  IMAD R12, R10, 0x60, R19 ;  /* 0x000000600a0c7824 */ /* 0x000fce00078e0213 */
.L_x_2:
[----:B------:R-:W-:Y:S01]  /*0f00*/  LDS.S8 R19, [R12+-0x601] ;  /* 0xfff9ff000c137984 */ /* 0x000fe20000000200 */
[----:B------:R-:W-:-:S03]  /*0f10*/  UIADD3 UR5, UPT, UPT, UR5, 0x1, URZ ;  /* 0x0000000105057890 */ /* 0x000fc6000fffe0ff */
[----:B------:R-:W0:Y:S01]  /*0f20*/  LDS.S8 R24, [R12+-0x481] ;  /* 0xfffb7f000c187984 */ /* 0x000e220000000200 */
[----:B------:R-:W-:-:S03]  /*0f30*/  UISETP.NE.AND UP0, UPT, UR5, 0x9, UPT ;  /* 0x000000090500788c */ /* 0x000fc6000bf05270 */
[----:B------:R-:W-:Y:S04]  /*0f40*/  LDS.S8 R25, [R12+-0x600] ;  /* 0xfffa00000c197984 */ /* 0x000fe80000000200 */
[----:B------:R-:W1:Y:S04]  /*0f50*/  LDS.S8 R26, [R12+-0x480] ;  /* 0xfffb80000c1a7984 */ /* 0x000e680000000200 */
[----:B------:R-:W-:Y:S04]  /*0f60*/  LDS.S8 R23, [R12+-0x5ff] ;  /* 0xfffa01000c177984 */ /* 0x000fe80000000200 */
[----:B------:R-:W2:Y:S04]  /*0f70*/  LDS.S8 R22, [R12+-0x47f] ;  /* 0xfffb81000c167984 */ /* 0x000ea80000000200 */
[----:B------:R-:W-:Y:S04]  /*0f80*/  LDS.S8 R18, [R12+-0x301] ;  /* 0xfffcff000c127984 */ /* 0x000fe80000000200 */
[----:B------:R-:W3:Y:S01]  /*0f90*/  LDS.S8 R21, [R12+-0x181] ;  /* 0xfffe7f000c157984 */ /* 0x000ee20000000200 */
[----:B0-----:R-:W-:-:S03]  /*0fa0*/  IADD3 R24, PT, PT, R24, R14, R19 ;  /* 0x0000000e18187210 */ /* 0x001fc60007ffe013 */
[----:B------:R-:W-:Y:S04]  /*0fb0*/  LDS.S8 R14, [R12+-0x300] ;  /* 0xfffd00000c0e7984 */ /* 0x000fe80000000200 */
[----:B------:R-:W0:Y:S01]  /*0fc0*/  LDS.S8 R19, [R12+-0x180] ;  /* 0xfffe80000c137984 */ /* 0x000e220000000200 */
[----:B-1----:R-:W-:-:S03]  /*0fd0*/  IADD3 R20, PT, PT, R26, R20, R25 ;  /* 0x000000141a147210 */ /* 0x002fc60007ffe019 */
[----:B------:R-:W-:Y:S04]  /*0fe0*/  LDS.S8 R25, [R12+-0x2ff] ;  /* 0xfffd01000c197984 */ /* 0x000fe80000000200 */
[----:B------:R-:W1:Y:S01]  /*0ff0*/  LDS.S8 R26, [R12+-0x17f] ;  /* 0xfffe81000c1a7984 */ /* 0x000e620000000200 */
[----:B--2---:R-:W-:-:S03]  /*1000*/  IADD3 R16, PT, PT, R22, R16, R23 ;  /* 0x0000001016107210 */ /* 0x004fc60007ffe017 */
[----:B------:R-:W-:Y:S04]  /*1010*/  LDS.S8 R23, [R12+-0x1] ;  /* 0xffffff000c177984 */ /* 0x000fe80000000200 */
[----:B------:R-:W-:Y:S01]  /*1020*/  LDS.S8 R22, [R12+0x180] ;  /* 0x000180000c167984 */ /* 0x000fe20000000200 */
[----:B---3--:R-:W-:-:S03]  /*1030*/  IADD3 R18, PT, PT, R21, R24, R18 ;  /* 0x0000001815127210 */ /* 0x008fc60007ffe012 */
[----:B------:R-:W2:Y:S04]  /*1040*/  LDS.S8 R24, [R12+0x17f] ;  /* 0x00017f000c187984 */ /* 0x000ea80000000200 */
[----:B------:R-:W3:Y:S01]  /*1050*/  LDS.S8 R21, [R12] ;  /* 0x000000000c157984 */ /* 0x000ee20000000200 */
[----:B0-----:R-:W-:-:S03]  /*1060*/  IADD3 R20, PT, PT, R19, R20, R14 ;  /* 0x0000001413147210 */ /* 0x001fc60007ffe00e */
[----:B------:R-:W-:Y:S04]  /*1070*/  LDS.S8 R19, [R12+0x1] ;  /* 0x000001000c137984 */ /* 0x000fe80000000200 */
[----:B------:R-:W0:Y:S01]  /*1080*/  LDS.S8 R14, [R12+0x181] ;  /* 0x000181000c0e7984 */ /* 0x000e220000000200 */
[----:B-1----:R-:W-:-:S03]  /*1090*/  IADD3 R16, PT, PT, R26, R16, R25 ;  /* 0x000000101a107210 */ /* 0x002fc60007ffe019 */
[----:B------:R-:W-:Y:S01]  /*10a0*/  LDS.S8 R25, [R12+0x481] ;  /* 0x000481000c197984 */ /* 0x000fe20000000200 */
[----:B--2---:R-:W-:-:S03]  /*10b0*/  IADD3 R18, PT, PT, R24, R18, R23 ;  /* 0x0000001218127210 */ /* 0x004fc60007ffe017 */
[----:B------:R-:W-:Y:S01]  /*10c0*/  LDS.S8 R23, [R12+0x300] ;  /* 0x000300000c177984 */ /* 0x000fe20000000200 */
[----:B---3--:R-:W-:-:S03]  /*10d0*/  IADD3 R26, PT, PT, R22, R20, R21 ;  /* 0x00000014161a7210 */ /* 0x008fc60007ffe015 */
[----:B------:R-:W-:Y:S04]  /*10e0*/  LDS.S8 R21, [R12+0x2ff] ;  /* 0x0002ff000c157984 */ /* 0x000fe80000000200 */
[----:B------:R-:W1:Y:S04]  /*10f0*/  LDS.S8 R20, [R12+0x47f] ;  /* 0x00047f000c147984 */ /* 0x000e680000000200 */
[----:B------:R-:W2:Y:S04]  /*1100*/  LDS.S8 R24, [R12+0x480] ;  /* 0x000480000c187984 */ /* 0x000ea80000000200 */
[----:B------:R-:W3:Y:S01]  /*1110*/  LDS.S8 R22, [R12+0x301] ;  /* 0x000301000c167984 */ /* 0x000ee20000000200 */
[----:B0-----:R-:W-:-:S03]  /*1120*/  IADD3 R27, PT, PT, R14, R16, R19 ;  /* 0x000000100e1b7210 */ /* 0x001fc60007ffe013 */
[----:B------:R-:W0:Y:S04]  /*1130*/  LDS.S8 R14, [R12+0x5ff] ;  /* 0x0005ff000c0e7984 */ /* 0x000e280000000200 */
[----:B------:R-:W4:Y:S04]  /*1140*/  LDS.S8 R19, [R12+0x600] ;  /* 0x000600000c137984 */ /* 0x000f280000000200 */
[----:B------:R5:W4:Y:S02]  /*1150*/  LDS.S8 R16, [R12+0x601] ;  /* 0x000601000c107984 */ /* 0x000b240000000200 */
[----:B-----5:R-:W-:-:S02]  /*1160*/  IADD3 R12, PT, PT, R12, 0x3, RZ ;  /* 0x000000030c0c7810 */ /* 0x020fc40007ffe0ff */
[----:B-1----:R-:W-:Y:S02]  /*1170*/  IADD3 R21, PT, PT, R20, R18, R21 ;  /* 0x0000001214157210 */ /* 0x002fe40007ffe015 */
[----:B--2---:R-:W-:Y:S02]  /*1180*/  IADD3 R24, PT, PT, R24, R26, R23 ;  /* 0x0000001a18187210 */ /* 0x004fe40007ffe017 */
[----:B---3--:R-:W-:Y:S01]  /*1190*/  IADD3 R25, PT, PT, R25, R27, R22 ;  /* 0x0000001b19197210 */ /* 0x008fe20007ffe016 */
[----:B0-----:R-:W-:Y:S02]  /*11a0*/  IMAD.IADD R14, R21, 0x1, R14 ;  /* 0x00000001150e7824 */ /* 0x001fe400078e020e */
[----:B----4-:R-:W-:Y:S02]  /*11b0*/  IMAD.IADD R20, R24, 0x1, R19 ;  /* 0x0000000118147824 */ /* 0x010fe400078e0213 */
[----:B------:R-:W-:Y:S01]  /*11c0*/  IMAD.IADD R16, R25, 0x1, R16 ;  /* 0x0000000119107824 */ /* 0x000fe200078e0210 */
[----:B------:R-:W-:Y:S06]  /*11d0*/  BRA.U UP0, `(.L_x_2) ;  /* 0xfffffffd00487547 */ /* 0x000fec000b83ffff */
[----:B------:R-:W0:Y:S01]  /*11e0*/  LDC R23, c[0x0][0x390] ;  /* 0x0000e400ff177b82 */ /* 0x000e220000000800 */
[----:B------:R-:W-:-:S05]  /*11f0*/  IMAD R12, R10, 0x20, R3 ;  /* 0x000000200a0c7824 */ /* 0x000fca00078e0203 */
[----:B0-----:R-:W-:-:S04]  /*1200*/  ISETP.GE.U32.AND P3, PT, R12, R23, PT ;  /* 0x000000170c00720c */ /* 0x001fc80003f66070 */
[----:B------:R-:W-:-:S04]  /*1210*/  ISETP.LT.OR P3, PT, R12, RZ, P3 ;  /* 0x000000ff0c00720c */ /* 0x000fc80001f61670 */
[----:B------:R-:W-:-:S13]  /*1220*/  PLOP3.LUT P3, PT, P1, P3, PT, 0x8f, 0xf8 ;  /* 0x0000000000f8781c */ /* 0x000fda0000f67177 */
[----:B------:R-:W-:Y:S05]  /*1230*/  @P3 BRA `(.L_x_1) ;  /* 0x0000000000483947 */ /* 0x000fea0003800000 */
[----:B------:R-:W0:Y:S01]  /*1240*/  LDC.64 R18, c[0x0][0x388] ;  /* 0x0000e200ff127b82 */ /* 0x000e220000000a00 */
[----:B------:R-:W-:Y:S02]  /*1250*/  IMAD.SHL.U32 R21, R4, 0x20, RZ ;  /* 0x0000002004157824 */ /* 0x000fe400078e00ff */
[----:B------:R-:W-:-:S04]  /*1260*/  IMAD.HI R14, R14, 0x1948b0fd, RZ ;  /* 0x1948b0fd0e0e7827 */ /* 0x000fc800078e02ff */
[----:B------:R-:W-:Y:S01]  /*1270*/  IMAD.IADD R12, R2, 0x1, R21 ;  /* 0x00000001020c7824 */ /* 0x000fe200078e0215 */
[----:B------:R-:W-:Y:S01]  /*1280*/  SHF.R.U32.HI R21, RZ, 0x1f, R14 ;  /* 0x0000001fff157819 */ /* 0x000fe2000001160e */
[----:B------:R-:W-:-:S03]  /*1290*/  IMAD.HI R20, R20, 0x1948b0fd, RZ ;  /* 0x1948b0fd14147827 */ /* 0x000fc600078e02ff */
[----:B------:R-:W-:Y:S01]  /*12a0*/  LEA.HI R21, R14, R21, RZ, 0x1d ;  /* 0x000000150e157211 */ /* 0x000fe200078fe8ff */
[----:B------:R-:W-:Y:S01]  /*12b0*/  IMAD.HI R16, R16, 0x1948b0fd, RZ ;  /* 0x1948b0fd10107827 */ /* 0x000fe200078e02ff */
[----:B------:R-:W-:-:S03]  /*12c0*/  SHF.R.U32.HI R25, RZ, 0x1f, R20 ;  /* 0x0000001fff197819 */ /* 0x000fc60000011614 */
[----:B------:R-:W-:Y:S01]  /*12d0*/  IMAD R23, R12, R23, R3 ;  /* 0x000000170c177224 */ /* 0x000fe200078e0203 */
[----:B------:R-:W-:Y:S02]  /*12e0*/  SHF.R.U32.HI R27, RZ, 0x1f, R16 ;  /* 0x0000001fff1b7819 */ /* 0x000fe40000011610 */
[----:B------:R-:W-:Y:S01]  /*12f0*/  LEA.HI R25, R20, R25, RZ, 0x1d ;  /* 0x0000001914197211 */ /* 0x000fe200078fe8ff */
[----:B------:R-:W-:Y:S01]  /*1300*/  IMAD R23, R10, 0x20, R23 ;  /* 0x000000200a177824 */ /* 0x000fe200078e0217 */
[----:B------:R-:W-:-:S03]  /*1310*/  LEA.HI R27, R16, R27, RZ, 0x1d ;  /* 0x0000001b101b7211 */ /* 0x000fc600078fe8ff */
[----:B0-----:R-:W-:-:S05]  /*1320*/  IMAD.WIDE R18, R23, 0x3, R18 ;  /* 0x0000000317127825 */ /* 0x001fca00078e0212 */
[----:B------:R0:W-:Y:S04]  /*1330*/  STG.E.U8 desc[UR8][R18.64], R21 ;  /* 0x0000001512007986 */ /* 0x0001e8000c101108 */
[----:B------:R0:W-:Y:S04]  /*1340*/  STG.E.U8 desc[UR8][R18.64+0x1], R25 ;  /* 0x0000011912007986 */ /* 0x0001e8000c101108 */
[----:B------:R0:W-:Y:S02]  /*1350*/  STG.E.U8 desc[UR8][R18.64+0x2], R27 ;  /* 0x0000021b12007986 */ /* 0x0001e4000c101108 */
.L_x_1:
[----:B------:R-:W-:Y:S05]  /*1360*/  BSYNC.RECONVERGENT B0 ;  /* 0x0000000000007941 */ /* 0x000fea0003800200 */
.L_x_0:
[----:B------:R-:W-:Y:S01]  /*1370*/  ISETP.NE.AND P3, PT, R6, RZ, PT ;  /* 0x000000ff0600720c */ /* 0x000fe20003f65270 */
[----:B------:R-:W-:Y:S01]  /*1380*/  BSSY.RECONVERGENT B0, `(.L_x_3) ;  /* 0x00000d7000007945 */ /* 0x000fe20003800200 */
[----:B------:R-:W1:Y:S03]  /*1390*/  LDCU UR7, c[0x0][0x390] ;  /* 0x00007200ff0777ac */ /* 0x000e660008000800 */
[----:B------:R-:W-:Y:S01]  /*13a0*/  BSSY.RELIABLE B1, `(.L_x_4) ;  /* 0x000000a000017945 */ /* 0x000fe20003800100 */
[----:B------:R-:W2:Y:S07]  /*13b0*/  LDCU UR10, c[0x0][0x394] ;  /* 0x00007280ff0a77ac */ /* 0x000eae0008000800 */
[----:B------:R-:W-:Y:S05]  /*13c0*/  @P3 BRA `(.L_x_5) ;  /* 0x00000000001c3947 */ /* 0x000fea0003800000 */
[----:B------:R-:W3:Y:S01]  /*13d0*/  LDCU UR5, c[0x0][0x390] ;  /* 0x00007200ff0577ac */ /* 0x000ee20008000800 */
[----:B------:R-:W-:-:S05]  /*13e0*/  IMAD R12, R10, 0x20, R3 ;  /* 0x000000200a0c7824 */ /* 0x000fca00078e0203 */
[C---:B------:R-:W-:Y:S02]  /*13f0*/  ISETP.GE.AND P4, PT, R12.reuse, 0x4, PT ;  /* 0x000000040c00780c */ /* 0x040fe40003f86270 */
[----:B---3--:R-:W-:-:S04]  /*1400*/  ISETP.GE.U32.AND P3, PT, R12, UR5, PT ;  /* 0x000000050c007c0c */ /* 0x008fc8000bf66070 */
[----:B------:R-:W-:-:S13]  /*1410*/  ISETP.LT.U32.OR P3, PT, R12, UR6, P3 ;  /* 0x000000060c007c0c */ /* 0x000fda0009f61470 */
[----:B------:R-:W-:Y:S05]  /*1420*/  @P3 BREAK.RELIABLE P4, B1 ;  /* 0x0000000000013942 */ /* 0x000fea0002000100 */
[----:B------:R-:W-:Y:S05]  /*1430*/  @P3 BRA P4, `(.L_x_6) ;  /* 0x0000000c002c3947 */ /* 0x000fea0002000000 */
.L_x_5:
[----:B-12---:R-:W-:Y:S05]  /*1440*/  BSYNC.RELIABLE B1 ;  /* 0x0000000000017941 */ /* 0x006fea0003800100 */
.L_x_4:
[----:B------:R-:W1:Y:S01]  /*1450*/  LDCU UR5, c[0x0][0x394] ;  /* 0x00007280ff0577ac */ /* 0x000e620008000800 */
[----:B0-----:R-:W-:Y:S01]  /*1460*/  IMAD.SHL.U32 R19, R4, 0x20, RZ ;  /* 0x0000002004137824 */ /* 0x001fe200078e00ff */
[----:B------:R-:W-:Y:S01]  /*1470*/  BSSY.RECONVERGENT B2, `(.L_x_7) ;  /* 0x0000087000027945 */ /* 0x000fe20003800200 */
[----:B------:R-:W-:Y:S02]  /*1480*/  IMAD.MOV.U32 R22, RZ, RZ, -0x4 ;  /* 0xfffffffcff167424 */ /* 0x000fe400078e00ff */
[----:B------:R-:W-:Y:S01]  /*1490*/  IMAD.MOV.U32 R23, RZ, RZ, RZ ;  /* 0x000000ffff177224 */ /* 0x000fe200078e00ff */
[----:B------:R-:W-:Y:S01]  /*14a0*/  IADD3 R12, PT, PT, R2, R19, RZ ;  /* 0x00000013020c7210 */ /* 0x000fe20007ffe0ff */
[----:B------:R-:W-:Y:S02]  /*14b0*/  IMAD.MOV.U32 R25, RZ, RZ, RZ ;  /* 0x000000ffff197224 */ /* 0x000fe400078e00ff */
[----:B------:R-:W-:Y:S02]  /*14c0*/  IMAD.MOV.U32 R27, RZ, RZ, RZ ;  /* 0x000000ffff1b7224 */ /* 0x000fe400078e00ff */
[----:B------:R-:W-:-:S05]  /*14d0*/  VIADD R14, R12, 0xfffffffc ;  /* 0xfffffffc0c0e7836 */ /* 0x000fca0000000000 */
[----:B-1----:R-:W-:Y:S01]  /*14e0*/  ISETP.GE.U32.AND P3, PT, R14, UR5, PT ;  /* 0x000000050e007c0c */ /* 0x002fe2000bf66070 */
[----:B------:R-:W-:-:S03]  /*14f0*/  IMAD.MOV.U32 R14, RZ, RZ, RZ ;  /* 0x000000ffff0e7224 */ /* 0x000fc600078e00ff */
[----:B------:R-:W-:-:S13]  /*1500*/  ISETP.LT.OR P3, PT, R12, 0x4, P3 ;  /* 0x000000040c00780c */ /* 0x000fda0001f61670 */
.L_x_8:
[----:B------:R-:W-:Y:S01]  /*1510*/  LEA R19, R10, R3, 0x5 ;  /* 0x000000030a137211 */ /* 0x000fe200078e28ff */
[----:B------:R-:W-:-:S04]  /*1520*/  VIADD R21, R12, 0xfffffffc ;  /* 0xfffffffc0c157836 */ /* 0x000fc80000000000 */
[----:B------:R-:W-:-:S05]  /*1530*/  IMAD.IADD R16, R19, 0x1, R22 ;  /* 0x0000000113107824 */ /* 0x000fca00078e0216 */
[----:B------:R-:W-:-:S04]  /*1540*/  ISETP.GE.U32.AND P4, PT, R16, UR7, PT ;  /* 0x0000000710007c0c */ /* 0x000fc8000bf86070 */
[----:B------:R-:W-:-:S04]  /*1550*/  ISETP.GT.AND P4, PT, R16, -0x1, !P4 ;  /* 0xffffffff1000780c */ /* 0x000fc80006784270 */
[----:B------:R-:W-:-:S13]  /*1560*/  PLOP3.LUT P5, PT, P3, P4, PT, 0xf2, 0x2f ;  /* 0x00000000002f781c */ /* 0x000fda0001fa9e72 */
[----:B------:R-:W0:Y:S01]  /*1570*/  @!P5 LDC.64 R18, c[0x0][0x380] ;  /* 0x0000e000ff12db82 */ /* 0x000e220000000a00 */
[----:B------:R-:W-:-:S04]  /*1580*/  @!P5 IMAD R21, R21, UR7, R16 ;  /* 0x000000071515dc24 */ /* 0x000fc8000f8e0210 */
[----:B0-----:R-:W-:-:S05]  /*1590*/  @!P5 IMAD.WIDE.U32 R20, R21, 0x3, R18 ;  /* 0x000000031514d825 */ /* 0x001fca00078e0012 */
[----:B------:R-:W2:Y:S04]  /*15a0*/  @!P5 LDG.E.S8 R18, desc[UR8][R20.64] ;  /* 0x000000081412d981 */ /* 0x000ea8000c1e1300 */
[----:B------:R-:W3:Y:S04]  /*15b0*/  @!P5 LDG.E.S8 R24, desc[UR8][R20.64+0x1] ;  /* 0x000001081418d981 */ /* 0x000ee8000c1e1300 */
[----:B------:R-:W4:Y:S01]  /*15c0*/  @!P5 LDG.E.S8 R26, desc[UR8][R20.64+0x2] ;  /* 0x00000208141ad981 */ /* 0x000f22000c1e1300 */
[----:B------:R-:W-:Y:S01]  /*15d0*/  @!P5 IADD3 R14, PT, PT, R14, 0x1, RZ ;  /* 0x000000010e0ed810 */ /* 0x000fe20007ffe0ff */
[----:B--2---:R-:W-:-:S02]  /*15e0*/  @!P5 IMAD.IADD R23, R23, 0x1, R18 ;  /* 0x000000011717d824 */ /* 0x004fc400078e0212 */
[----:B------:R-:W-:Y:S02]  /*15f0*/  VIADD R18, R12, 0xfffffffd ;  /* 0xfffffffd0c127836 */ /* 0x000fe40000000000 */
[----:B---3--:R-:W-:Y:S02]  /*1600*/  @!P5 IMAD.IADD R25, R25, 0x1, R24 ;  /* 0x000000011919d824 */ /* 0x008fe400078e0218 */
[----:B----4-:R-:W-:Y:S01]  /*1610*/  @!P5 IMAD.IADD R27, R27, 0x1, R26 ;  /* 0x000000011b1bd824 */ /* 0x010fe200078e021a */
[----:B------:R-:W-:-:S04]  /*1620*/  ISETP.GE.U32.AND P5, PT, R18, UR10, PT ;  /* 0x0000000a12007c0c */ /* 0x000fc8000bfa6070 */
[----:B------:R-:W-:-:S04]  /*1630*/  ISETP.LT.OR P5, PT, R12, 0x3, P5 ;  /* 0x000000030c00780c */ /* 0x000fc80002fa1670 */
[----:B------:R-:W-:-:S13]  /*1640*/  PLOP3.LUT P5, PT, P5, P4, PT, 0xf2, 0x2f ;  /* 0x00000000002f781c */ /* 0x000fda0002fa9e72 */
[----:B------:R-:W0:Y:S01]  /*1650*/  @!P5 LDC.64 R18, c[0x0][0x380] ;  /* 0x0000e000ff12db82 */ /* 0x000e220000000a00 */
[----:B------:R-:W-:-:S04]  /*1660*/  @!P5 IMAD.IADD R29, R7, 0x1, R16 ;  /* 0x00000001071dd824 */ /* 0x000fc800078e0210 */
[----:B0-----:R-:W-:-:S05]  /*1670*/  @!P5 IMAD.WIDE.U32 R20, R29, 0x3, R18 ;  /* 0x000000031d14d825 */ /* 0x001fca00078e0012 */
[----:B------:R-:W2:Y:S04]  /*1680*/  @!P5 LDG.E.S8 R18, desc[UR8][R20.64] ;  /* 0x000000081412d981 */ /* 0x000ea8000c1e1300 */
[----:B------:R-:W3:Y:S04]  /*1690*/  @!P5 LDG.E.S8 R24, desc[UR8][R20.64+0x1] ;  /* 0x000001081418d981 */ /* 0x000ee8000c1e1300 */
[----:B------:R-:W4:Y:S01]  /*16a0*/  @!P5 LDG.E.S8 R26, desc[UR8][R20.64+0x2] ;  /* 0x00000208141ad981 */ /* 0x000f22000c1e1300 */
[----:B------:R-:W-:Y:S02]  /*16b0*/  @!P5 VIADD R14, R14, 0x1 ;  /* 0x000000010e0ed836 */ /* 0x000fe40000000000 */
        /* <DEDUP_REMOVED lines=8> */
[----:B------:R-:W-:-:S05]  /*1740*/  @!P5 IADD3 R29, PT, PT, R9, R16, RZ ;  /* 0x00000010091dd210 */ /* 0x000fca0007ffe0ff */
        /* <DEDUP_REMOVED lines=18> */
[----:B------:R-:W-:Y:S01]  /*1870*/  @!P5 VIADD R14, R14, 0x1 ;  /* 0x000000010e0ed836 */ /* 0x000fe20000000000 */
[----:B--2---:R-:W-:Y:S01]  /*1880*/  @!P5 IADD3 R23, PT, PT, R23, R18, RZ ;  /* 0x000000121717d210 */ /* 0x004fe20007ffe0ff */
[----:B---3--:R-:W-:-:S02]  /*1890*/  @!P5 IMAD.IADD R25, R25, 0x1, R20 ;  /* 0x000000011919d824 */ /* 0x008fc400078e0214 */
[----:B----4-:R-:W-:Y:S01]  /*18a0*/  @!P5 IMAD.IADD R27, R27, 0x1, R24 ;  /* 0x000000011b1bd824 */ /* 0x010fe200078e0218 */
[----:B------:R-:W-:-:S13]  /*18b0*/  PLOP3.LUT P5, PT, P1, P4, PT, 0x2f, 0xf2 ;  /* 0x0000000000f2781c */ /* 0x000fda0000fa8577 */
[----:B------:R-:W0:Y:S01]  /*18c0*/  @!P5 LDC.64 R18, c[0x0][0x380] ;  /* 0x0000e000ff12db82 */ /* 0x000e220000000a00 */
[----:B------:R-:W-:-:S04]  /*18d0*/  @!P5 IMAD R21, R12, UR7, R16 ;  /* 0x000000070c15dc24 */ /* 0x000fc8000f8e0210 */
[----:B0-----:R-:W-:-:S05]  /*18e0*/  @!P5 IMAD.WIDE.U32 R20, R21, 0x3, R18 ;  /* 0x000000031514d825 */ /* 0x001fca00078e0012 */
[----:B------:R-:W2:Y:S04]  /*18f0*/  @!P5 LDG.E.S8 R18, desc[UR8][R20.64] ;  /* 0x000000081412d981 */ /* 0x000ea8000c1e1300 */
[----:B------:R-:W3:Y:S04]  /*1900*/  @!P5 LDG.E.S8 R24, desc[UR8][R20.64+0x1] ;  /* 0x000001081418d981 */ /* 0x000ee8000c1e1300 */
[----:B------:R-:W4:Y:S01]  /*1910*/  @!P5 LDG.E.S8 R26, desc[UR8][R20.64+0x2] ;  /* 0x00000208141ad981 */ /* 0x000f22000c1e1300 */
[----:B------:R-:W-:Y:S02]  /*1920*/  @!P5 VIADD R14, R14, 0x1 ;  /* 0x000000010e0ed836 */ /* 0x000fe40000000000 */
[----:B--2---:R-:W-:-:S02]  /*1930*/  @!P5 IMAD.IADD R23, R23, 0x1, R18 ;  /* 0x000000011717d824 */ /* 0x004fc400078e0212 */
[----:B------:R-:W-:Y:S02]  /*1940*/  VIADD R18, R12, 0x1 ;  /* 0x000000010c127836 */ /* 0x000fe40000000000 */
[----:B---3--:R-:W-:Y:S01]  /*1950*/  @!P5 IMAD.IADD R25, R25, 0x1, R24 ;  /* 0x000000011919d824 */ /* 0x008fe200078e0218 */
[----:B----4-:R-:W-:Y:S02]  /*1960*/  @!P5 IADD3 R27, PT, PT, R27, R26, RZ ;  /* 0x0000001a1b1bd210 */ /* 0x010fe40007ffe0ff */
[----:B------:R-:W-:-:S04]  /*1970*/  ISETP.GE.U32.AND P5, PT, R18, UR10, PT ;  /* 0x0000000a12007c0c */ /* 0x000fc8000bfa6070 */
[----:B------:R-:W-:-:S04]  /*1980*/  ISETP.LT.OR P5, PT, R12, -0x1, P5 ;  /* 0xffffffff0c00780c */ /* 0x000fc80002fa1670 */
        /* <DEDUP_REMOVED lines=10> */
[----:B---3--:R-:W-:-:S03]  /*1a30*/  @!P5 IMAD.IADD R25, R25, 0x1, R24 ;  /* 0x000000011919d824 */ /* 0x008fc600078e0218 */
[----:B------:R-:W-:Y:S01]  /*1a40*/  ISETP.GE.U32.AND P6, PT, R20, UR10, PT ;  /* 0x0000000a14007c0c */ /* 0x000fe2000bfc6070 */
[C---:B------:R-:W-:Y:S01]  /*1a50*/  VIADD R20, R12.reuse, 0x4 ;  /* 0x000000040c147836 */ /* 0x040fe20000000000 */
[----:B----4-:R-:W-:Y:S02]  /*1a60*/  @!P5 IADD3 R27, PT, PT, R27, R26, RZ ;  /* 0x0000001a1b1bd210 */ /* 0x010fe40007ffe0ff */
[----:B------:R-:W-:Y:S02]  /*1a70*/  ISETP.LT.OR P6, PT, R12, -0x3, P6 ;  /* 0xfffffffd0c00780c */ /* 0x000fe400037c1670 */
[----:B------:R-:W-:Y:S02]  /*1a80*/  ISETP.GE.U32.AND P5, PT, R20, UR10, PT ;  /* 0x0000000a14007c0c */ /* 0x000fe4000bfa6070 */
[----:B------:R-:W-:Y:S02]  /*1a90*/  PLOP3.LUT P6, PT, P6, P4, PT, 0xf2, 0x2f ;  /* 0x00000000002f781c */ /* 0x000fe400037c9e72 */
[----:B------:R-:W-:-:S04]  /*1aa0*/  ISETP.LT.OR P5, PT, R12, -0x4, P5 ;  /* 0xfffffffc0c00780c */ /* 0x000fc80002fa1670 */
[----:B------:R-:W-:Y:S02]  /*1ab0*/  PLOP3.LUT P5, PT, P5, P4, PT, 0xf2, 0x2f ;  /* 0x00000000002f781c */ /* 0x000fe40002fa9e72 */
[----:B------:R-:W-:-:S13]  /*1ac0*/  PLOP3.LUT P4, PT, P2, P4, PT, 0x2f, 0xf2 ;  /* 0x0000000000f2781c */ /* 0x000fda0001788577 */
[----:B------:R-:W0:Y:S01]  /*1ad0*/  @!P4 LDC.64 R18, c[0x0][0x380] ;  /* 0x0000e000ff12cb82 */ /* 0x000e220000000a00 */
[----:B------:R-:W-:-:S04]  /*1ae0*/  @!P4 IMAD.IADD R29, R15, 0x1, R16 ;  /* 0x000000010f1dc824 */ /* 0x000fc800078e0210 */
[----:B0-----:R-:W-:-:S05]  /*1af0*/  @!P4 IMAD.WIDE.U32 R28, R29, 0x3, R18 ;  /* 0x000000031d1cc825 */ /* 0x001fca00078e0012 */
[----:B------:R-:W2:Y:S04]  /*1b00*/  @!P4 LDG.E.S8 R20, desc[UR8][R28.64+0x1] ;  /* 0x000001081c14c981 */ /* 0x000ea8000c1e1300 */
[----:B------:R-:W3:Y:S04]  /*1b10*/  @!P4 LDG.E.S8 R18, desc[UR8][R28.64] ;  /* 0x000000081c12c981 */ /* 0x000ee8000c1e1300 */
[----:B------:R0:W4:Y:S02]  /*1b20*/  @!P4 LDG.E.S8 R24, desc[UR8][R28.64+0x2] ;  /* 0x000002081c18c981 */ /* 0x000124000c1e1300 */
[----:B0-----:R-:W-:-:S02]  /*1b30*/  @!P5 IMAD.IADD R29, R8, 0x1, R16 ;  /* 0x00000001081dd824 */ /* 0x001fc400078e0210 */
[----:B--2---:R-:W-:Y:S02]  /*1b40*/  @!P4 IMAD.IADD R25, R25, 0x1, R20 ;  /* 0x000000011919c824 */ /* 0x004fe400078e0214 */
[----:B------:R-:W0:Y:S01]  /*1b50*/  @!P6 LDC.64 R20, c[0x0][0x380] ;  /* 0x0000e000ff14eb82 */ /* 0x000e220000000a00 */
[----:B---3--:R-:W-:-:S07]  /*1b60*/  @!P4 IMAD.IADD R23, R23, 0x1, R18 ;  /* 0x000000011717c824 */ /* 0x008fce00078e0212 */
[----:B------:R-:W1:Y:S01]  /*1b70*/  @!P5 LDC.64 R18, c[0x0][0x380] ;  /* 0x0000e000ff12db82 */ /* 0x000e620000000a00 */
[----:B----4-:R-:W-:Y:S01]  /*1b80*/  @!P4 IADD3 R27, PT, PT, R27, R24, RZ ;  /* 0x000000181b1bc210 */ /* 0x010fe20007ffe0ff */
[----:B------:R-:W-:-:S04]  /*1b90*/  @!P6 IMAD.IADD R24, R17, 0x1, R16 ;  /* 0x000000011118e824 */ /* 0x000fc800078e0210 */
[----:B0-----:R-:W-:-:S05]  /*1ba0*/  @!P6 IMAD.WIDE.U32 R20, R24, 0x3, R20 ;  /* 0x000000031814e825 */ /* 0x001fca00078e0014 */
[----:B------:R-:W2:Y:S01]  /*1bb0*/  @!P6 LDG.E.S8 R24, desc[UR8][R20.64+0x1] ;  /* 0x000001081418e981 */ /* 0x000ea2000c1e1300 */
[----:B-1----:R-:W-:-:S03]  /*1bc0*/  @!P5 IMAD.WIDE.U32 R18, R29, 0x3, R18 ;  /* 0x000000031d12d825 */ /* 0x002fc600078e0012 */
[----:B------:R-:W3:Y:S04]  /*1bd0*/  @!P6 LDG.E.S8 R16, desc[UR8][R20.64] ;  /* 0x000000081410e981 */ /* 0x000ee8000c1e1300 */
[----:B------:R-:W4:Y:S04]  /*1be0*/  @!P6 LDG.E.S8 R26, desc[UR8][R20.64+0x2] ;  /* 0x00000208141ae981 */ /* 0x000f28000c1e1300 */
[----:B------:R-:W5:Y:S04]  /*1bf0*/  @!P5 LDG.E.S8 R28, desc[UR8][R18.64] ;  /* 0x00000008121cd981 */ /* 0x000f68000c1e1300 */
[----:B------:R-:W5:Y:S04]  /*1c00*/  @!P5 LDG.E.S8 R29, desc[UR8][R18.64+0x1] ;  /* 0x00000108121dd981 */ /* 0x000f68000c1e1300 */
[----:B------:R-:W5:Y:S01]  /*1c10*/  @!P5 LDG.E.S8 R18, desc[UR8][R18.64+0x2] ;  /* 0x000002081212d981 */ /* 0x000f62000c1e1300 */
[----:B------:R-:W-:-:S02]  /*1c20*/  VIADD R22, R22, 0x1 ;  /* 0x0000000116167836 */ /* 0x000fc40000000000 */
[----:B------:R-:W-:-:S03]  /*1c30*/  @!P4 VIADD R14, R14, 0x1 ;  /* 0x000000010e0ec836 */ /* 0x000fc60000000000 */
[----:B------:R-:W-:Y:S01]  /*1c40*/  ISETP.NE.AND P4, PT, R22, 0x5, PT ;  /* 0x000000051600780c */ /* 0x000fe20003f85270 */
[----:B------:R-:W-:-:S05]  /*1c50*/  @!P6 VIADD R14, R14, 0x1 ;  /* 0x000000010e0ee836 */ /* 0x000fca0000000000 */
[----:B------:R-:W-:Y:S02]  /*1c60*/  @!P5 IADD3 R14, PT, PT, R14, 0x1, RZ ;  /* 0x000000010e0ed810 */ /* 0x000fe40007ffe0ff */
[----:B--2---:R-:W-:Y:S01]  /*1c70*/  @!P6 IADD3 R25, PT, PT, R25, R24, RZ ;  /* 0x000000181919e210 */ /* 0x004fe20007ffe0ff */
[----:B---3--:R-:W-:Y:S02]  /*1c80*/  @!P6 IMAD.IADD R23, R23, 0x1, R16 ;  /* 0x000000011717e824 */ /* 0x008fe400078e0210 */
[----:B----4-:R-:W-:Y:S02]  /*1c90*/  @!P6 IMAD.IADD R27, R27, 0x1, R26 ;  /* 0x000000011b1be824 */ /* 0x010fe400078e021a */
[----:B-----5:R-:W-:Y:S02]  /*1ca0*/  @!P5 IMAD.IADD R23, R23, 0x1, R28 ;  /* 0x000000011717d824 */ /* 0x020fe400078e021c */
[----:B------:R-:W-:Y:S02]  /*1cb0*/  @!P5 IMAD.IADD R25, R25, 0x1, R29 ;  /* 0x000000011919d824 */ /* 0x000fe400078e021d */
[----:B------:R-:W-:Y:S01]  /*1cc0*/  @!P5 IMAD.IADD R27, R27, 0x1, R18 ;  /* 0x000000011b1bd824 */ /* 0x000fe200078e0212 */
[----:B------:R-:W-:Y:S06]  /*1cd0*/  @P4 BRA `(.L_x_8) ;  /* 0xfffffff8000c4947 */ /* 0x000fec000383ffff */
[----:B------:R-:W-:Y:S05]  /*1ce0*/  BSYNC.RECONVERGENT B2 ;  /* 0x0000000000027941 */ /* 0x000fea0003800200 */
.L_x_7:
[----:B------:R-:W0:Y:S01]  /*1cf0*/  LDC R21, c[0x0][0x390] ;  /* 0x0000e400ff157b82 */ /* 0x000e220000000800 */
[----:B------:R-:W-:-:S05]  /*1d00*/  IMAD R12, R10, 0x20, R3 ;  /* 0x000000200a0c7824 */ /* 0x000fca00078e0203 */
[----:B0-----:R-:W-:-:S04]  /*1d10*/  ISETP.GE.U32.AND P3, PT, R12, R21, PT ;  /* 0x000000150c00720c */ /* 0x001fc80003f66070 */
[----:B------:R-:W-:-:S04]  /*1d20*/  ISETP.LT.OR P3, PT, R12, RZ, P3 ;  /* 0x000000ff0c00720c */ /* 0x000fc80001f61670 */
[----:B------:R-:W-:-:S13]  /*1d30*/  PLOP3.LUT P3, PT, P1, P3, PT, 0x8f, 0xf8 ;  /* 0x0000000000f8781c */ /* 0x000fda0000f67177 */
[----:B------:R-:W-:Y:S05]  /*1d40*/  @P3 BRA `(.L_x_6) ;  /* 0x0000000000e83947 */ /* 0x000fea0003800000 */
[-C--:B------:R-:W-:Y:S01]  /*1d50*/  IABS R16, R14.reuse ;  /* 0x0000000e00107213 */ /* 0x080fe20000000000 */
[----:B------:R-:W-:Y:S01]  /*1d60*/  IMAD.MOV.U32 R18, RZ, RZ, RZ ;  /* 0x000000ffff127224 */ /* 0x000fe200078e00ff */
[----:B------:R-:W-:Y:S02]  /*1d70*/  IABS R26, R27 ;  /* 0x0000001b001a7213 */ /* 0x000fe40000000000 */
[----:B------:R-:W0:Y:S01]  /*1d80*/  I2F.RP R20, R16 ;  /* 0x0000001000147306 */ /* 0x000e220000209400 */
[----:B------:R-:W-:-:S07]  /*1d90*/  LOP3.LUT R27, R27, R14, RZ, 0x3c, !PT ;  /* 0x0000000e1b1b7212 */ /* 0x000fce00078e3cff */
[----:B0-----:R-:W0:Y:S02]  /*1da0*/  MUFU.RCP R20, R20 ;  /* 0x0000001400147308 */ /* 0x001e240000001000 */
[----:B0-----:R-:W-:-:S06]  /*1db0*/  VIADD R22, R20, 0xffffffe ;  /* 0x0ffffffe14167836 */ /* 0x001fcc0000000000 */
[----:B------:R0:W1:Y:S02]  /*1dc0*/  F2I.FTZ.U32.TRUNC.NTZ R19, R22 ;  /* 0x0000001600137305 */ /* 0x000064000021f000 */
[----:B0-----:R-:W-:Y:S02]  /*1dd0*/  IABS R22, R25 ;  /* 0x0000001900167213 */ /* 0x001fe40000000000 */
[----:B------:R-:W-:Y:S01]  /*1de0*/  LOP3.LUT R25, R25, R14, RZ, 0x3c, !PT ;  /* 0x0000000e19197212 */ /* 0x000fe200078e3cff */
[----:B-1----:R-:W-:-:S04]  /*1df0*/  IMAD.MOV R29, RZ, RZ, -R19 ;  /* 0x000000ffff1d7224 */ /* 0x002fc800078e0a13 */
[----:B------:R-:W-:-:S04]  /*1e00*/  IMAD R29, R29, R16, RZ ;  /* 0x000000101d1d7224 */ /* 0x000fc800078e02ff */
[----:B------:R-:W-:Y:S01]  /*1e10*/  IMAD.HI.U32 R18, R19, R29, R18 ;  /* 0x0000001d13127227 */ /* 0x000fe200078e0012 */
[----:B------:R-:W-:Y:S02]  /*1e20*/  IABS R29, R23 ;  /* 0x00000017001d7213 */ /* 0x000fe40000000000 */
[-C--:B------:R-:W-:Y:S02]  /*1e30*/  IABS R19, R14.reuse ;  /* 0x0000000e00137213 */ /* 0x080fe40000000000 */
[----:B------:R-:W-:Y:S01]  /*1e40*/  LOP3.LUT R23, R23, R14, RZ, 0x3c, !PT ;  /* 0x0000000e17177212 */ /* 0x000fe200078e3cff */
[----:B------:R-:W-:-:S04]  /*1e50*/  IMAD.HI.U32 R20, R18, R29, RZ ;  /* 0x0000001d12147227 */ /* 0x000fc800078e00ff */
[----:B------:R-:W-:Y:S02]  /*1e60*/  IMAD.MOV R19, RZ, RZ, -R19 ;  /* 0x000000ffff137224 */ /* 0x000fe400078e0a13 */
[----:B------:R-:W-:-:S04]  /*1e70*/  IMAD.HI.U32 R24, R18, R26, RZ ;  /* 0x0000001a12187227 */ /* 0x000fc800078e00ff */
[----:B------:R-:W-:-:S05]  /*1e80*/  IMAD R29, R20, R19, R29 ;  /* 0x00000013141d7224 */ /* 0x000fca00078e021d */
[----:B------:R-:W-:-:S13]  /*1e90*/  ISETP.GT.U32.AND P3, PT, R16, R29, PT ;  /* 0x0000001d1000720c */ /* 0x000fda0003f64070 */
[----:B------:R-:W-:Y:S01]  /*1ea0*/  @!P3 IADD3 R29, PT, PT, R29, -R16, RZ ;  /* 0x800000101d1db210 */ /* 0x000fe20007ffe0ff */
[----:B------:R-:W-:-:S03]  /*1eb0*/  @!P3 VIADD R20, R20, 0x1 ;  /* 0x000000011414b836 */ /* 0x000fc60000000000 */
[----:B------:R-:W-:Y:S01]  /*1ec0*/  ISETP.GE.U32.AND P5, PT, R29, R16, PT ;  /* 0x000000101d00720c */ /* 0x000fe20003fa6070 */
[----:B------:R-:W-:-:S04]  /*1ed0*/  IMAD.MOV.U32 R29, RZ, RZ, R22 ;  /* 0x000000ffff1d7224 */ /* 0x000fc800078e0016 */
[----:B------:R-:W-:-:S04]  /*1ee0*/  IMAD.HI.U32 R22, R18, R29, RZ ;  /* 0x0000001d12167227 */ /* 0x000fc800078e00ff */
[-C--:B------:R-:W-:Y:S02]  /*1ef0*/  IMAD R29, R22, R19.reuse, R29 ;  /* 0x00000013161d7224 */ /* 0x080fe400078e021d */
[----:B------:R-:W-:Y:S02]  /*1f00*/  IMAD R19, R24, R19, R26 ;  /* 0x0000001318137224 */ /* 0x000fe400078e021a */
[----:B------:R-:W-:Y:S01]  /*1f10*/  @P5 VIADD R20, R20, 0x1 ;  /* 0x0000000114145836 */ /* 0x000fe20000000000 */
[C---:B------:R-:W-:Y:S02]  /*1f20*/  ISETP.GT.U32.AND P4, PT, R16.reuse, R29, PT ;  /* 0x0000001d1000720c */ /* 0x040fe40003f84070 */
[----:B------:R-:W-:-:S11]  /*1f30*/  ISETP.GT.U32.AND P3, PT, R16, R19, PT ;  /* 0x000000131000720c */ /* 0x000fd60003f64070 */
[--C-:B------:R-:W-:Y:S01]  /*1f40*/  @!P4 IMAD.IADD R29, R29, 0x1, -R16.reuse ;  /* 0x000000011d1dc824 */ /* 0x100fe200078e0a10 */
[----:B------:R-:W-:Y:S01]  /*1f50*/  @!P4 IADD3 R22, PT, PT, R22, 0x1, RZ ;  /* 0x000000011616c810 */ /* 0x000fe20007ffe0ff */
[----:B------:R-:W-:Y:S02]  /*1f60*/  @!P3 IMAD.IADD R19, R19, 0x1, -R16 ;  /* 0x000000011313b824 */ /* 0x000fe400078e0a10 */
[----:B------:R-:W-:Y:S01]  /*1f70*/  @!P3 VIADD R24, R24, 0x1 ;  /* 0x000000011818b836 */ /* 0x000fe20000000000 */
[-C--:B------:R-:W-:Y:S02]  /*1f80*/  ISETP.GE.U32.AND P5, PT, R29, R16.reuse, PT ;  /* 0x000000101d00720c */ /* 0x080fe40003fa6070 */
[----:B------:R-:W-:Y:S02]  /*1f90*/  ISETP.GE.U32.AND P4, PT, R19, R16, PT ;  /* 0x000000101300720c */ /* 0x000fe40003f86070 */
[----:B------:R-:W0:Y:S01]  /*1fa0*/  LDC.64 R18, c[0x0][0x388] ;  /* 0x0000e200ff127b82 */ /* 0x000e220000000a00 */
[----:B------:R-:W-:-:S08]  /*1fb0*/  ISETP.GE.AND P3, PT, R25, RZ, PT ;  /* 0x000000ff1900720c */ /* 0x000fd00003f66270 */
[----:B------:R-:W-:Y:S01]  /*1fc0*/  @P5 VIADD R22, R22, 0x1 ;  /* 0x0000000116165836 */ /* 0x000fe20000000000 */
[----:B------:R-:W-:Y:S01]  /*1fd0*/  ISETP.GE.AND P5, PT, R23, RZ, PT ;  /* 0x000000ff1700720c */ /* 0x000fe20003fa6270 */
[----:B------:R-:W-:Y:S01]  /*1fe0*/  @P4 VIADD R24, R24, 0x1 ;  /* 0x0000000118184836 */ /* 0x000fe20000000000 */
[----:B------:R-:W-:Y:S01]  /*1ff0*/  ISETP.GE.AND P4, PT, R27, RZ, PT ;  /* 0x000000ff1b00720c */ /* 0x000fe20003f86270 */
[----:B------:R-:W-:Y:S02]  /*2000*/  IMAD.SHL.U32 R23, R4, 0x20, RZ ;  /* 0x0000002004177824 */ /* 0x000fe400078e00ff */
[----:B------:R-:W-:Y:S02]  /*2010*/  @!P3 IMAD.MOV R22, RZ, RZ, -R22 ;  /* 0x000000ffff16b224 */ /* 0x000fe400078e0a16 */
[----:B------:R-:W-:-:S04]  /*2020*/  IMAD.IADD R23, R2, 0x1, R23 ;  /* 0x0000000102177824 */ /* 0x000fc800078e0217 */
[----:B------:R-:W-:Y:S01]  /*2030*/  IMAD R23, R23, R21, R12 ;  /* 0x0000001517177224 */ /* 0x000fe200078e020c */
[----:B------:R-:W-:Y:S02]  /*2040*/  LOP3.LUT R21, RZ, R14, RZ, 0x33, !PT ;  /* 0x0000000eff157212 */ /* 0x000fe400078e33ff */
[----:B------:R-:W-:Y:S01]  /*2050*/  @!P5 IADD3 R20, PT, PT, -R20, RZ, RZ ;  /* 0x000000ff1414d210 */ /* 0x000fe20007ffe1ff */
[----:B------:R-:W-:Y:S01]  /*2060*/  @!P4 IMAD.MOV R24, RZ, RZ, -R24 ;  /* 0x000000ffff18c224 */ /* 0x000fe200078e0a18 */
[----:B------:R-:W-:Y:S01]  /*2070*/  ISETP.NE.AND P5, PT, R14, RZ, PT ;  /* 0x000000ff0e00720c */ /* 0x000fe20003fa5270 */
[----:B0-----:R-:W-:-:S03]  /*2080*/  IMAD.WIDE R18, R23, 0x3, R18 ;  /* 0x0000000317127825 */ /* 0x001fc600078e0212 */
[C---:B------:R-:W-:Y:S02]  /*2090*/  SEL R23, R21.reuse, R20, !P5 ;  /* 0x0000001415177207 */ /* 0x040fe40006800000 */
[C---:B------:R-:W-:Y:S02]  /*20a0*/  SEL R25, R21.reuse, R22, !P5 ;  /* 0x0000001615197207 */ /* 0x040fe40006800000 */
[----:B------:R-:W-:Y:S01]  /*20b0*/  SEL R21, R21, R24, !P5 ;  /* 0x0000001815157207 */ /* 0x000fe20006800000 */
[----:B------:R3:W-:Y:S04]  /*20c0*/  STG.E.U8 desc[UR8][R18.64], R23 ;  /* 0x0000001712007986 */ /* 0x0007e8000c101108 */
[----:B------:R3:W-:Y:S04]  /*20d0*/  STG.E.U8 desc[UR8][R18.64+0x1], R25 ;  /* 0x0000011912007986 */ /* 0x0007e8000c101108 */
[----:B------:R3:W-:Y:S02]  /*20e0*/  STG.E.U8 desc[UR8][R18.64+0x2], R21 ;  /* 0x0000021512007986 */ /* 0x0007e4000c101108 */
.L_x_6:
[----:B-12---:R-:W-:Y:S05]  /*20f0*/  BSYNC.RECONVERGENT B0 ;  /* 0x0000000000007941 */ /* 0x006fea0003800200 */
.L_x_3:
[----:B------:R-:W-:Y:S05]  /*2100*/  WARPSYNC.ALL ;  /* 0x0000000000007948 */ /* 0x000fea0003800000 */
[----:B------:R-:W-:-:S05]  /*2110*/  VIADD R10, R10, 0x1 ;  /* 0x000000010a0a7836 */ /* 0x000fca0000000000 */
[----:B------:R-:W-:-:S13]  /*2120*/  ISETP.NE.AND P3, PT, R10, 0x4, PT ;  /* 0x000000040a00780c */ /* 0x000fda0003f65270 */
[----:B------:R-:W-:Y:S05]  /*2130*/  @P3 BRA `(.L_x_9) ;  /* 0xffffffec00243947 */ /* 0x000fea000383ffff */
[----:B------:R-:W-:-:S05]  /*2140*/  VIADD R4, R4, 0x1 ;  /* 0x0000000104047836 */ /* 0x000fca0000000000 */
[----:B------:R-:W-:-:S13]  /*2150*/  ISETP.NE.AND P0, PT, R4, 0x4, PT ;  /* 0x000000040400780c */ /* 0x000fda0003f05270 */
[----:B------:R-:W-:Y:S05]  /*2160*/  @P0 BRA `(.L_x_10) ;  /* 0xffffffe800b40947 */ /* 0x000fea000383ffff */
[----:B------:R-:W-:Y:S06]  /*2170*/  BAR.SYNC.DEFER_BLOCKING 0x0 ;  /* 0x0000000000007b1d */ /* 0x000fec0000010000 */
[----:B------:R-:W-:Y:S05]  /*2180*/  BRA.U UP1, `(.L_x_11) ;  /* 0xffffffdd01bc7547 */ /* 0x000fea000b83ffff */
[----:B------:R-:W-:Y:S05]  /*2190*/  EXIT ;  /* 0x000000000000794d */ /* 0x000fea0003800000 */
.L_x_12:
[----:B------:R-:W-:-:S00]  /*21a0*/  BRA `(.L_x_12) ;  /* 0xfffffffc00fc7947 */ /* 0x000fc0000383ffff */
[----:B------:R-:W-:-:S00]  /*21b0*/  NOP ;  /* 0x0000000000007918 */ /* 0x000fc00000000000 */
        /* <DEDUP_REMOVED lines=12> */
.L_x_19:


//--------------------- .text._Z22imageFilterKernelPartBP5char3S0_jjii --------------------------
	.section	.text._Z22imageFilterKernelPartBP5char3S0_jjii,"ax",@progbits
	.align	128
        .global         _Z22imageFilterKernelPartBP5char3S0_jjii
        .type           _Z22imageFilterKernelPartBP5char3S0_jjii,@function
        .size           _Z22imageFilterKernelPartBP5char3S0_jjii,(.L_x_20 - _Z22imageFilterKernelPartBP5char3S0_jjii)
        .other          _Z22imageFilterKernelPartBP5char3S0_jjii,@"STO_CUDA_ENTRY STV_DEFAULT"
_Z22imageFilterKernelPartBP5char3S0_jjii:
.text._Z22imageFilterKernelPartBP5char3S0_jjii:
[----:B------:R-:W-:Y:S08]  /*0000*/  LDC R1, c[0x0][0x37c] ;  /* 0x0000df00ff017b82 */ /* 0x000ff00000000800 */
[----:B------:R-:W0:Y:S08]  /*0010*/  LDC R0, c[0x0][0x398] ;  /* 0x0000e600ff007b82 */ /* 0x000e300000000800 */
[----:B------:R-:W1:Y:S01]  /*0020*/  S2UR UR4, SR_CTAID.X ;  /* 0x00000000000479c3 */ /* 0x000e620000002500 */
[----:B0-----:R-:W-:-:S13]  /*0030*/  ISETP.GE.AND P0, PT, R0, 0x1, PT ;  /* 0x000000010000780c */ /* 0x001fda0003f06270 */
[----:B-1----:R-:W-:Y:S05]  /*0040*/  @!P0 EXIT ;  /* 0x000000000000894d */ /* 0x002fea0003800000 */
[----:B------:R-:W0:Y:S01]  /*0050*/  S2R R0, SR_TID.X ;  /* 0x0000000000007919 */ /* 0x000e220000002100 */
[----:B------:R-:W1:Y:S01]  /*0060*/  LDCU UR5, c[0x0][0x360] ;  /* 0x00006c00ff0577ac */ /* 0x000e620008000800 */
[----:B------:R-:W0:Y:S01]  /*0070*/  LDC R3, c[0x0][0x390] ;  /* 0x0000e400ff037b82 */ /* 0x000e220000000800 */
[----:B------:R-:W2:Y:S01]  /*0080*/  LDCU.64 UR6, c[0x0][0x380] ;  /* 0x00007000ff0677ac */ /* 0x000ea20008000a00 */
[----:B------:R-:W3:Y:S01]  /*0090*/  LDCU.64 UR8, c[0x0][0x358] ;  /* 0x00006b00ff0877ac */ /* 0x000ee20008000a00 */
[----:B-1----:R-:W-:Y:S02]  /*00a0*/  UIMAD UR4, UR4, UR5, URZ ;  /* 0x00000005040472a4 */ /* 0x002fe4000f8e02ff */
[----:B--2---:R-:W-:Y:S02]  /*00b0*/  UIADD3 UR10, UP0, UPT, UR6, 0x1, URZ ;  /* 0x00000001060a7890 */ /* 0x004fe4000ff1e0ff */
[----:B------:R-:W-:Y:S02]  /*00c0*/  UIADD3 UR5, UP1, UPT, UR6, 0x2, URZ ;  /* 0x0000000206057890 */ /* 0x000fe4000ff3e0ff */
[----:B------:R-:W-:-:S02]  /*00d0*/  UIADD3.X UR11, UPT, UPT, URZ, UR7, URZ, UP0, !UPT ;  /* 0x00000007ff0b7290 */ /* 0x000fc400087fe4ff */
[----:B------:R-:W-:Y:S01]  /*00e0*/  UIADD3.X UR6, UPT, UPT, URZ, UR7, URZ, UP1, !UPT ;  /* 0x00000007ff067290 */ /* 0x000fe20008ffe4ff */
[----:B------:R-:W-:Y:S01]  /*00f0*/  IMAD.U32 R12, RZ, RZ, UR10 ;  /* 0x0000000aff0c7e24 */ /* 0x000fe2000f8e00ff */
[----:B------:R-:W-:Y:S02]  /*0100*/  MOV R14, UR5 ;  /* 0x00000005000e7c02 */ /* 0x000fe40008000f00 */
[----:B0-----:R-:W-:Y:S01]  /*0110*/  IADD3 R2, PT, PT, R3, UR4, R0 ;  /* 0x0000000403027c10 */ /* 0x001fe2000fffe000 */
[----:B------:R-:W-:Y:S01]  /*0120*/  IMAD.U32 R13, RZ, RZ, UR11 ;  /* 0x0000000bff0d7e24 */ /* 0x000fe2000f8e00ff */
[----:B------:R-:W-:Y:S01]  /*0130*/  MOV R15, UR6 ;  /* 0x00000006000f7c02 */ /* 0x000fe20008000f00 */
[----:B------:R-:W-:Y:S01]  /*0140*/  VIADD R0, R0, UR4 ;  /* 0x0000000400007c36 */ /* 0x000fe20008000000 */
[----:B------:R-:W-:Y:S01]  /*0150*/  UMOV UR4, URZ ;  /* 0x000000ff00047c82 */ /* 0x000fe20008000000 */
[----:B---3--:R-:W-:-:S07]  /*0160*/  VIADD R2, R2, 0xfffffffc ;  /* 0xfffffffc02027836 */ /* 0x008fce0000000000 */
.L_x_14:
[----:B0-----:R-:W0:Y:S01]  /*0170*/  LDCU.64 UR6, c[0x0][0x390] ;  /* 0x00007200ff0677ac */ /* 0x001e220008000a00 */
[----:B------:R-:W1:Y:S01]  /*0180*/  LDC R17, c[0x0][0x39c] ;  /* 0x0000e700ff117b82 */ /* 0x000e620000000800 */
[----:B------:R-:W-:Y:S01]  /*0190*/  IMAD.MOV.U32 R9, RZ, RZ, RZ ;  /* 0x000000ffff097224 */ /* 0x000fe200078e00ff */
[----:B------:R-:W-:-:S06]  /*01a0*/  UMOV UR5, URZ ;  /* 0x000000ff00057c82 */ /* 0x000fcc0008000000 */
[----:B------:R-:W2:Y:S01]  /*01b0*/  LDC R11, c[0x0][0x390] ;  /* 0x0000e400ff0b7b82 */ /* 0x000ea20000000800 */
[----:B0-----:R-:W0:Y:S01]  /*01c0*/  I2F.U32.RP R3, UR6 ;  /* 0x0000000600037d06 */ /* 0x001e220008209000 */
[----:B------:R-:W-:Y:S01]  /*01d0*/  ISETP.NE.U32.AND P2, PT, RZ, UR6, PT ;  /* 0x00000006ff007c0c */ /* 0x000fe2000bf45070 */
[----:B-1----:R-:W-:-:S06]  /*01e0*/  IMAD R6, R17, UR4, R0 ;  /* 0x0000000411067c24 */ /* 0x002fcc000f8e0200 */
[----:B0-----:R-:W0:Y:S01]  /*01f0*/  MUFU.RCP R3, R3 ;  /* 0x0000000300037308 */ /* 0x001e220000001000 */
[----:B--2---:R-:W-:Y:S02]  /*0200*/  IMAD.MOV R21, RZ, RZ, -R11 ;  /* 0x000000ffff157224 */ /* 0x004fe400078e0a0b */
[----:B0-----:R-:W-:-:S05]  /*0210*/  VIADD R4, R3, 0xffffffe ;  /* 0x0ffffffe03047836 */ /* 0x001fca0000000000 */
[----:B------:R0:W1:Y:S02]  /*0220*/  F2I.FTZ.U32.TRUNC.NTZ R5, R4 ;  /* 0x0000000400057305 */ /* 0x000064000021f000 */
[----:B0-----:R-:W-:Y:S02]  /*0230*/  HFMA2 R4, -RZ, RZ, 0, 0 ;  /* 0x00000000ff047431 */ /* 0x001fe400000001ff */
[----:B-1----:R-:W-:-:S04]  /*0240*/  IMAD.MOV R7, RZ, RZ, -R5 ;  /* 0x000000ffff077224 */ /* 0x002fc800078e0a05 */
[----:B------:R-:W-:-:S04]  /*0250*/  IMAD R7, R7, UR6, RZ ;  /* 0x0000000607077c24 */ /* 0x000fc8000f8e02ff */
[----:B------:R-:W-:-:S06]  /*0260*/  IMAD.HI.U32 R5, R5, R7, R4 ;  /* 0x0000000705057227 */ /* 0x000fcc00078e0004 */
[----:B------:R-:W-:-:S04]  /*0270*/  IMAD.HI.U32 R5, R5, R6, RZ ;  /* 0x0000000605057227 */ /* 0x000fc800078e00ff */
[----:B------:R-:W-:-:S04]  /*0280*/  IMAD.MOV R3, RZ, RZ, -R5 ;  /* 0x000000ffff037224 */ /* 0x000fc800078e0a05 */
[----:B------:R-:W-:-:S05]  /*0290*/  IMAD R3, R3, UR6, R6 ;  /* 0x0000000603037c24 */ /* 0x000fca000f8e0206 */
[----:B------:R-:W-:-:S13]  /*02a0*/  ISETP.GE.U32.AND P0, PT, R3, UR6, PT ;  /* 0x0000000603007c0c */ /* 0x000fda000bf06070 */
[----:B------:R-:W-:Y:S01]  /*02b0*/  @P0 VIADD R3, R3, -UR6 ;  /* 0x8000000603030c36 */ /* 0x000fe20008000000 */
[----:B------:R-:W-:-:S04]  /*02c0*/  @P0 IADD3 R5, PT, PT, R5, 0x1, RZ ;  /* 0x0000000105050810 */ /* 0x000fc80007ffe0ff */
[----:B------:R-:W-:-:S13]  /*02d0*/  ISETP.GE.U32.AND P1, PT, R3, UR6, PT ;  /* 0x0000000603007c0c */ /* 0x000fda000bf26070 */
[----:B------:R-:W-:Y:S01]  /*02e0*/  @P1 VIADD R5, R5, 0x1 ;  /* 0x0000000105051836 */ /* 0x000fe20000000000 */
[----:B------:R-:W-:-:S04]  /*02f0*/  @!P2 LOP3.LUT R5, RZ, UR6, RZ, 0x33, !PT ;  /* 0x00000006ff05ac12 */ /* 0x000fc8000f8e33ff */
[C---:B------:R-:W-:Y:S01]  /*0300*/  IADD3 R4, PT, PT, R5.reuse, -0x4, RZ ;  /* 0xfffffffc05047810 */ /* 0x040fe20007ffe0ff */
[----:B------:R-:W-:Y:S01]  /*0310*/  IMAD.MOV R3, RZ, RZ, -R5 ;  /* 0x000000ffff037224 */ /* 0x000fe200078e0a05 */
[C---:B------:R-:W-:Y:S01]  /*0320*/  ISETP.GE.U32.AND P0, PT, R5.reuse, UR7, PT ;  /* 0x0000000705007c0c */ /* 0x040fe2000bf06070 */
[C---:B------:R-:W-:Y:S01]  /*0330*/  VIADD R8, R5.reuse, 0x2 ;  /* 0x0000000205087836 */ /* 0x040fe20000000000 */
[----:B------:R-:W-:Y:S01]  /*0340*/  ISETP.GE.U32.AND P6, PT, R4, UR7, PT ;  /* 0x0000000704007c0c */ /* 0x000fe2000bfc6070 */
[C---:B------:R-:W-:Y:S01]  /*0350*/  VIADD R4, R5.reuse, 0xfffffffe ;  /* 0xfffffffe05047836 */ /* 0x040fe20000000000 */
[----:B------:R-:W-:Y:S01]  /*0360*/  ISETP.GT.AND P0, PT, R5, -0x1, !P0 ;  /* 0xffffffff0500780c */ /* 0x000fe20004704270 */
[----:B------:R-:W-:Y:S01]  /*0370*/  IMAD R3, R3, UR6, R6 ;  /* 0x0000000603037c24 */ /* 0x000fe2000f8e0206 */
[C---:B------:R-:W-:Y:S01]  /*0380*/  IADD3 R6, PT, PT, R5.reuse, -0x1, RZ ;  /* 0xffffffff05067810 */ /* 0x040fe20007ffe0ff */
[C---:B------:R-:W-:Y:S01]  /*0390*/  VIADD R7, R5.reuse, 0xfffffffd ;  /* 0xfffffffd05077836 */ /* 0x040fe20000000000 */
[----:B------:R-:W-:Y:S01]  /*03a0*/  ISETP.GE.U32.AND P4, PT, R4, UR7, PT ;  /* 0x0000000704007c0c */ /* 0x000fe2000bf86070 */
[----:B------:R-:W-:Y:S01]  /*03b0*/  UMOV UR6, 0xfffffffc ;  /* 0xfffffffc00067882 */ /* 0x000fe20000000000 */
[----:B------:R-:W-:Y:S01]  /*03c0*/  ISETP.GE.U32.AND P3, PT, R6, UR7, PT ;  /* 0x0000000706007c0c */ /* 0x000fe2000bf66070 */
[----:B------:R-:W-:Y:S01]  /*03d0*/  VIADD R6, R5, 0x4 ;  /* 0x0000000405067836 */ /* 0x000fe20000000000 */
[----:B------:R-:W-:Y:S01]  /*03e0*/  ISETP.GE.U32.AND P2, PT, R8, UR7, PT ;  /* 0x0000000708007c0c */ /* 0x000fe2000bf46070 */
[----:B------:R-:W-:Y:S01]  /*03f0*/  VIADD R8, R0, 0xfffffffc ;  /* 0xfffffffc00087836 */ /* 0x000fe20000000000 */
[----:B------:R-:W-:Y:S01]  /*0400*/  ISETP.GE.U32.AND P5, PT, R7, UR7, PT ;  /* 0x0000000707007c0c */ /* 0x000fe2000bfa6070 */
[C---:B------:R-:W-:Y:S01]  /*0410*/  VIADD R7, R5.reuse, 0x1 ;  /* 0x0000000105077836 */ /* 0x040fe20000000000 */
[----:B------:R-:W-:Y:S01]  /*0420*/  ISETP.GT.AND P4, PT, R5, 0x1, !P4 ;  /* 0x000000010500780c */ /* 0x000fe20006784270 */
[--C-:B------:R-:W-:Y:S01]  /*0430*/  IMAD R28, R11, 0x2, R8.reuse ;  /* 0x000000020b1c7824 */ /* 0x100fe200078e0208 */
[----:B------:R-:W-:Y:S01]  /*0440*/  ISETP.GT.AND P3, PT, R5, RZ, !P3 ;  /* 0x000000ff0500720c */ /* 0x000fe20005f64270 */
[--C-:B------:R-:W-:Y:S01]  /*0450*/  IMAD R19, R11, 0x3, R8.reuse ;  /* 0x000000030b137824 */ /* 0x100fe200078e0208 */
[----:B------:R-:W-:Y:S01]  /*0460*/  IADD3 R4, PT, PT, R5, 0x3, RZ ;  /* 0x0000000305047810 */ /* 0x000fe20007ffe0ff */
[----:B------:R-:W-:Y:S01]  /*0470*/  IMAD R18, R21, 0x3, R8 ;  /* 0x0000000315127824 */ /* 0x000fe200078e0208 */
[----:B------:R-:W-:Y:S01]  /*0480*/  P2R R26, PR, RZ, 0x10 ;  /* 0x00000010ff1a7803 */ /* 0x000fe20000000000 */
[C---:B------:R-:W-:Y:S01]  /*0490*/  IMAD R27, R17.reuse, UR4, R28 ;  /* 0x00000004111b7c24 */ /* 0x040fe2000f8e021c */
[----:B------:R-:W-:Y:S01]  /*04a0*/  P2R R20, PR, RZ, 0x8 ;  /* 0x00000008ff147803 */ /* 0x000fe20000000000 */
[----:B------:R-:W-:Y:S01]  /*04b0*/  IMAD R25, R17, UR4, R18 ;  /* 0x0000000411197c24 */ /* 0x000fe2000f8e0212 */
[----:B------:R-:W-:Y:S01]  /*04c0*/  ISETP.GE.U32.AND P4, PT, R6, UR7, PT ;  /* 0x0000000706007c0c */ /* 0x000fe2000bf86070 */
[--C-:B------:R-:W-:Y:S01]  /*04d0*/  IMAD R6, R21, 0x4, R8.reuse ;  /* 0x0000000415067824 */ /* 0x100fe200078e0208 */
[----:B------:R-:W-:Y:S01]  /*04e0*/  IADD3 R10, PT, PT, R8, -R11, RZ ;  /* 0x8000000b080a7210 */ /* 0x000fe20007ffe0ff */
[----:B------:R-:W-:Y:S01]  /*04f0*/  IMAD R11, R11, 0x4, R8 ;  /* 0x000000040b0b7824 */ /* 0x000fe200078e0208 */
[----:B------:R-:W-:Y:S01]  /*0500*/  ISETP.GE.U32.AND P1, PT, R7, UR7, PT ;  /* 0x0000000707007c0c */ /* 0x000fe2000bf26070 */
[C---:B------:R-:W-:Y:S01]  /*0510*/  IMAD R29, R17.reuse, UR4, R6 ;  /* 0x00000004111d7c24 */ /* 0x040fe2000f8e0206 */
[----:B------:R-:W-:Y:S01]  /*0520*/  ISETP.GE.U32.AND P3, PT, R4, UR7, PT ;  /* 0x0000000704007c0c */ /* 0x000fe2000bf66070 */
[----:B------:R-:W-:Y:S01]  /*0530*/  IMAD R23, R17, UR4, R10 ;  /* 0x0000000411177c24 */ /* 0x000fe2000f8e020a */
[----:B------:R-:W-:Y:S01]  /*0540*/  LEA R16, R21, R8, 0x1 ;  /* 0x0000000815107211 */ /* 0x000fe200078e08ff */
[----:B------:R-:W-:Y:S01]  /*0550*/  IMAD R8, R17, UR4, R8 ;  /* 0x0000000411087c24 */ /* 0x000fe2000f8e0208 */
[----:B------:R-:W-:Y:S01]  /*0560*/  ISETP.GT.AND P6, PT, R5, 0x3, !P6 ;  /* 0x000000030500780c */ /* 0x000fe200077c4270 */
[----:B------:R-:W-:Y:S01]  /*0570*/  IMAD R10, R17, UR4, R19 ;  /* 0x00000004110a7c24 */ /* 0x000fe2000f8e0213 */
[----:B------:R-:W-:Y:S01]  /*0580*/  ISETP.GT.AND P5, PT, R5, 0x2, !P5 ;  /* 0x000000020500780c */ /* 0x000fe20006fa4270 */
[----:B------:R-:W-:Y:S01]  /*0590*/  IMAD R11, R17, UR4, R11 ;  /* 0x00000004110b7c24 */ /* 0x000fe2000f8e020b */
[----:B------:R-:W-:Y:S01]  /*05a0*/  ISETP.GT.AND P1, PT, R5, -0x2, !P1 ;  /* 0xfffffffe0500780c */ /* 0x000fe20004f24270 */
[----:B------:R-:W-:Y:S01]  /*05b0*/  IMAD R21, R17, UR4, R16 ;  /* 0x0000000411157c24 */ /* 0x000fe2000f8e0210 */
[----:B------:R-:W-:Y:S01]  /*05c0*/  ISETP.GT.AND P2, PT, R5, -0x3, !P2 ;  /* 0xfffffffd0500780c */ /* 0x000fe20005744270 */
[----:B------:R-:W-:Y:S01]  /*05d0*/  IMAD R6, R17, UR4, R2 ;  /* 0x0000000411067c24 */ /* 0x000fe2000f8e0202 */
[C---:B------:R-:W-:Y:S01]  /*05e0*/  ISETP.GT.AND P3, PT, R5.reuse, -0x4, !P3 ;  /* 0xfffffffc0500780c */ /* 0x040fe20005f64270 */
[----:B------:R-:W0:Y:S01]  /*05f0*/  LDCU UR7, c[0x0][0x390] ;  /* 0x00007200ff0777ac */ /* 0x000e220008000800 */
[----:B------:R-:W-:-:S02]  /*0600*/  ISETP.GT.AND P4, PT, R5, -0x5, !P4 ;  /* 0xfffffffb0500780c */ /* 0x000fc40006784270 */
[----:B------:R-:W-:Y:S02]  /*0610*/  CS2R R4, SRZ ;  /* 0x0000000000047805 */ /* 0x000fe4000001ff00 */
[----:B------:R-:W-:Y:S02]  /*0620*/  P2R R22, PR, RZ, 0x40 ;  /* 0x00000040ff167803 */ /* 0x000fe40000000000 */
[----:B------:R-:W-:Y:S02]  /*0630*/  P2R R24, PR, RZ, 0x20 ;  /* 0x00000020ff187803 */ /* 0x000fe40000000000 */
[----:B------:R-:W-:-:S07]  /*0640*/  MOV R7, RZ ;  /* 0x000000ff00077202 */ /* 0x000fce0000000f00 */
.L_x_13:
[----:B------:R-:W-:Y:S01]  /*0650*/  VIADD R16, R3, UR6 ;  /* 0x0000000603107c36 */ /* 0x000fe20008000000 */
[----:B------:R-:W-:-:S04]  /*0660*/  ISETP.NE.AND P6, PT, R22, RZ, PT ;  /* 0x000000ff1600720c */ /* 0x000fc80003fc5270 */
[----:B0-----:R-:W-:-:S04]  /*0670*/  ISETP.GE.U32.AND P5, PT, R16, UR7, PT ;  /* 0x0000000710007c0c */ /* 0x001fc8000bfa6070 */
[----:B------:R-:W-:-:S04]  /*0680*/  ISETP.GT.AND P5, PT, R16, -0x1, !P5 ;  /* 0xffffffff1000780c */ /* 0x000fc80006fa4270 */
[----:B------:R-:W-:-:S13]  /*0690*/  PLOP3.LUT P6, PT, P5, P6, PT, 0x80, 0x8 ;  /* 0x000000000008781c */ /* 0x000fda0002fcd070 */
[----:B------:R-:W-:-:S05]  /*06a0*/  @P6 IMAD.WIDE R18, R29, 0x3, R14 ;  /* 0x000000031d126825 */ /* 0x000fca00078e020e */
[----:B------:R-:W2:Y:S04]  /*06b0*/  @P6 LDG.E.S8 R16, desc[UR8][R18.64+-0x2] ;  /* 0xfffffe0812106981 */ /* 0x000ea8000c1e1300 */
[----:B------:R-:W3:Y:S04]  /*06c0*/  @P6 LDG.E.S8 R28, desc[UR8][R18.64+-0x1] ;  /* 0xffffff08121c6981 */ /* 0x000ee8000c1e1300 */
[----:B------:R-:W4:Y:S01]  /*06d0*/  @P6 LDG.E.S8 R17, desc[UR8][R18.64] ;  /* 0x0000000812116981 */ /* 0x000f22000c1e1300 */
[----:B------:R-:W-:Y:S02]  /*06e0*/  @P6 IADD3 R4, PT, PT, R4, 0x1, RZ ;  /* 0x0000000104046810 */ /* 0x000fe40007ffe0ff */
[----:B--2---:R-:W-:Y:S01]  /*06f0*/  @P6 IADD3 R5, PT, PT, R5, R16, RZ ;  /* 0x0000001005056210 */ /* 0x004fe20007ffe0ff */
[----:B---3--:R-:W-:-:S02]  /*0700*/  @P6 IMAD.IADD R7, R7, 0x1, R28 ;  /* 0x0000000107076824 */ /* 0x008fc400078e021c */
[----:B----4-:R-:W-:Y:S01]  /*0710*/  @P6 IMAD.IADD R9, R9, 0x1, R17 ;  /* 0x0000000109096824 */ /* 0x010fe200078e0211 */
[----:B------:R-:W-:-:S04]  /*0720*/  ISETP.NE.AND P6, PT, R24, RZ, PT ;  /* 0x000000ff1800720c */ /* 0x000fc80003fc5270 */
[----:B------:R-:W-:-:S13]  /*0730*/  PLOP3.LUT P6, PT, P5, P6, PT, 0x80, 0x8 ;  /* 0x000000000008781c */ /* 0x000fda0002fcd070 */
[----:B------:R-:W-:-:S05]  /*0740*/  @P6 IMAD.WIDE R16, R25, 0x3, R12 ;  /* 0x0000000319106825 */ /* 0x000fca00078e020c */
[----:B------:R-:W2:Y:S04]  /*0750*/  @P6 LDG.E.S8 R28, desc[UR8][R16.64+-0x1] ;  /* 0xffffff08101c6981 */ /* 0x000ea8000c1e1300 */
[----:B------:R-:W3:Y:S04]  /*0760*/  @P6 LDG.E.S8 R18, desc[UR8][R16.64] ;  /* 0x0000000810126981 */ /* 0x000ee8000c1e1300 */
[----:B------:R-:W4:Y:S01]  /*0770*/  @P6 LDG.E.S8 R16, desc[UR8][R16.64+0x1] ;  /* 0x0000010810106981 */ /* 0x000f22000c1e1300 */
[----:B------:R-:W-:Y:S02]  /*0780*/  @P6 VIADD R4, R4, 0x1 ;  /* 0x0000000104046836 */ /* 0x000fe40000000000 */
[----:B--2---:R-:W-:-:S02]  /*0790*/  @P6 IMAD.IADD R5, R5, 0x1, R28 ;  /* 0x0000000105056824 */ /* 0x004fc400078e021c */
[----:B---3--:R-:W-:Y:S01]  /*07a0*/  @P6 IMAD.IADD R7, R7, 0x1, R18 ;  /* 0x0000000107076824 */ /* 0x008fe200078e0212 */
[----:B----4-:R-:W-:Y:S02]  /*07b0*/  @P6 IADD3 R9, PT, PT, R9, R16, RZ ;  /* 0x0000001009096210 */ /* 0x010fe40007ffe0ff */
[----:B------:R-:W-:-:S04]  /*07c0*/  ISETP.NE.AND P6, PT, R26, RZ, PT ;  /* 0x000000ff1a00720c */ /* 0x000fc80003fc5270 */
[----:B------:R-:W-:-:S13]  /*07d0*/  PLOP3.LUT P6, PT, P5, P6, PT, 0x80, 0x8 ;  /* 0x000000000008781c */ /* 0x000fda0002fcd070 */
[----:B------:R-:W-:-:S05]  /*07e0*/  @P6 IMAD.WIDE R18, R21, 0x3, R14 ;  /* 0x0000000315126825 */ /* 0x000fca00078e020e */
[----:B------:R-:W2:Y:S04]  /*07f0*/  @P6 LDG.E.S8 R28, desc[UR8][R18.64+-0x2] ;  /* 0xfffffe08121c6981 */ /* 0x000ea8000c1e1300 */
[----:B------:R-:W3:Y:S04]  /*0800*/  @P6 LDG.E.S8 R16, desc[UR8][R18.64+-0x1] ;  /* 0xffffff0812106981 */ /* 0x000ee8000c1e1300 */
[----:B------:R-:W4:Y:S01]  /*0810*/  @P6 LDG.E.S8 R18, desc[UR8][R18.64] ;  /* 0x0000000812126981 */ /* 0x000f22000c1e1300 */
[----:B------:R-:W-:Y:S02]  /*0820*/  @P6 VIADD R4, R4, 0x1 ;  /* 0x0000000104046836 */ /* 0x000fe40000000000 */
[----:B--2---:R-:W-:Y:S01]  /*0830*/  @P6 IMAD.IADD R5, R5, 0x1, R28 ;  /* 0x0000000105056824 */ /* 0x004fe200078e021c */
[----:B---3--:R-:W-:Y:S01]  /*0840*/  @P6 IADD3 R7, PT, PT, R7, R16, RZ ;  /* 0x0000001007076210 */ /* 0x008fe20007ffe0ff */
[----:B----4-:R-:W-:Y:S01]  /*0850*/  @P6 IMAD.IADD R9, R9, 0x1, R18 ;  /* 0x0000000109096824 */ /* 0x010fe200078e0212 */
[----:B------:R-:W-:-:S04]  /*0860*/  ISETP.NE.AND P6, PT, R20, RZ, PT ;  /* 0x000000ff1400720c */ /* 0x000fc80003fc5270 */
        /* <DEDUP_REMOVED lines=41> */
[----:B------:R-:W-:Y:S01]  /*0b00*/  PLOP3.LUT P5, PT, P5, P4, PT, 0x80, 0x8 ;  /* 0x000000000008781c */ /* 0x000fe20002fa9070 */
[----:B--2---:R-:W-:-:S12]  /*0b10*/  @P6 IMAD.IADD R7, R7, 0x1, R18 ;  /* 0x0000000107076824 */ /* 0x004fd800078e0212 */
[----:B------:R-:W-:-:S04]  /*0b20*/  @P5 IMAD.WIDE R18, R11, 0x3, R12 ;  /* 0x000000030b125825 */ /* 0x000fc800078e020c */
[----:B---3--:R-:W-:Y:S02]  /*0b30*/  @P6 IMAD.IADD R5, R5, 0x1, R28 ;  /* 0x0000000105056824 */ /* 0x008fe400078e021c */
[----:B------:R-:W2:Y:S01]  /*0b40*/  @P5 LDG.E.S8 R28, desc[UR8][R18.64+-0x1] ;  /* 0xffffff08121c5981 */ /* 0x000ea2000c1e1300 */
[----:B----4-:R-:W-:-:S03]  /*0b50*/  @P6 IADD3 R9, PT, PT, R9, R16, RZ ;  /* 0x0000001009096210 */ /* 0x010fc60007ffe0ff */
[----:B------:R-:W3:Y:S04]  /*0b60*/  @P5 LDG.E.S8 R16, desc[UR8][R18.64] ;  /* 0x0000000812105981 */ /* 0x000ee8000c1e1300 */
[----:B------:R-:W4:Y:S01]  /*0b70*/  @P5 LDG.E.S8 R18, desc[UR8][R18.64+0x1] ;  /* 0x0000010812125981 */ /* 0x000f22000c1e1300 */
[----:B------:R-:W-:-:S04]  /*0b80*/  UIADD3 UR5, UPT, UPT, UR5, 0x1, URZ ;  /* 0x0000000105057890 */ /* 0x000fc8000fffe0ff */
[----:B------:R-:W-:Y:S01]  /*0b90*/  UISETP.NE.AND UP0, UPT, UR5, 0x9, UPT ;  /* 0x000000090500788c */ /* 0x000fe2000bf05270 */
[----:B------:R-:W-:Y:S01]  /*0ba0*/  @P6 VIADD R4, R4, 0x1 ;  /* 0x0000000104046836 */ /* 0x000fe20000000000 */
[----:B------:R-:W-:Y:S01]  /*0bb0*/  IADD3 R29, PT, PT, R29, 0x1, RZ ;  /* 0x000000011d1d7810 */ /* 0x000fe20007ffe0ff */
[----:B------:R-:W-:Y:S01]  /*0bc0*/  VIADD R25, R25, 0x1 ;  /* 0x0000000119197836 */ /* 0x000fe20000000000 */
[----:B------:R-:W-:Y:S01]  /*0bd0*/  IADD3 R23, PT, PT, R23, 0x1, RZ ;  /* 0x0000000117177810 */ /* 0x000fe20007ffe0ff */
[----:B------:R-:W-:Y:S01]  /*0be0*/  @P5 VIADD R4, R4, 0x1 ;  /* 0x0000000104045836 */ /* 0x000fe20000000000 */
[----:B------:R-:W-:Y:S01]  /*0bf0*/  IADD3 R27, PT, PT, R27, 0x1, RZ ;  /* 0x000000011b1b7810 */ /* 0x000fe20007ffe0ff */
[----:B------:R-:W-:Y:S02]  /*0c00*/  VIADD R21, R21, 0x1 ;  /* 0x0000000115157836 */ /* 0x000fe40000000000 */
[----:B------:R-:W-:Y:S02]  /*0c10*/  VIADD R8, R8, 0x1 ;  /* 0x0000000108087836 */ /* 0x000fe40000000000 */
[----:B------:R-:W-:-:S02]  /*0c20*/  VIADD R6, R6, 0x1 ;  /* 0x0000000106067836 */ /* 0x000fc40000000000 */
[----:B------:R-:W-:Y:S02]  /*0c30*/  VIADD R10, R10, 0x1 ;  /* 0x000000010a0a7836 */ /* 0x000fe40000000000 */
[----:B------:R-:W-:Y:S01]  /*0c40*/  VIADD R11, R11, 0x1 ;  /* 0x000000010b0b7836 */ /* 0x000fe20000000000 */
[----:B------:R-:W-:Y:S01]  /*0c50*/  UIADD3 UR6, UPT, UPT, UR6, 0x1, URZ ;  /* 0x0000000106067890 */ /* 0x000fe2000fffe0ff */
[----:B--2---:R-:W-:Y:S01]  /*0c60*/  @P5 IMAD.IADD R5, R5, 0x1, R28 ;  /* 0x0000000105055824 */ /* 0x004fe200078e021c */
[----:B---3--:R-:W-:Y:S01]  /*0c70*/  @P5 IADD3 R7, PT, PT, R7, R16, RZ ;  /* 0x0000001007075210 */ /* 0x008fe20007ffe0ff */
[----:B----4-:R-:W-:Y:S01]  /*0c80*/  @P5 IMAD.IADD R9, R9, 0x1, R18 ;  /* 0x0000000109095824 */ /* 0x010fe200078e0212 */
[----:B------:R-:W-:Y:S08]  /*0c90*/  BRA.U UP0, `(.L_x_13) ;  /* 0xfffffff9006c7547 */ /* 0x000ff0000b83ffff */
[-C--:B------:R-:W-:Y:S01]  /*0ca0*/  IABS R3, R4.reuse ;  /* 0x0000000400037213 */ /* 0x080fe20000000000 */
[----:B------:R-:W0:Y:S01]  /*0cb0*/  LDCU UR5, c[0x0][0x398] ;  /* 0x00007300ff0577ac */ /* 0x000e220008000800 */
[-C--:B------:R-:W-:Y:S02]  /*0cc0*/  IABS R16, R4.reuse ;  /* 0x0000000400107213 */ /* 0x080fe40000000000 */
[----:B------:R-:W1:Y:S01]  /*0cd0*/  I2F.RP R6, R3 ;  /* 0x0000000300067306 */ /* 0x000e620000209400 */
[----:B------:R-:W-:Y:S02]  /*0ce0*/  IABS R18, R7 ;  /* 0x0000000700127213 */ /* 0x000fe40000000000 */
[----:B------:R-:W-:Y:S01]  /*0cf0*/  IABS R20, R9 ;  /* 0x0000000900147213 */ /* 0x000fe20000000000 */
[----:B------:R-:W-:Y:S01]  /*0d00*/  IMAD.MOV R19, RZ, RZ, -R16 ;  /* 0x000000ffff137224 */ /* 0x000fe200078e0a10 */
[-C--:B------:R-:W-:Y:S02]  /*0d10*/  LOP3.LUT R7, R7, R4.reuse, RZ, 0x3c, !PT ;  /* 0x0000000407077212 */ /* 0x080fe400078e3cff */
[----:B------:R-:W-:Y:S01]  /*0d20*/  LOP3.LUT R9, R9, R4, RZ, 0x3c, !PT ;  /* 0x0000000409097212 */ /* 0x000fe200078e3cff */
[----:B-1----:R-:W1:Y:S02]  /*0d30*/  MUFU.RCP R6, R6 ;  /* 0x0000000600067308 */ /* 0x002e640000001000 */
[----:B-1----:R-:W-:-:S06]  /*0d40*/  IADD3 R10, PT, PT, R6, 0xffffffe, RZ ;  /* 0x0ffffffe060a7810 */ /* 0x002fcc0007ffe0ff */
[----:B------:R1:W2:Y:S02]  /*0d50*/  F2I.FTZ.U32.TRUNC.NTZ R11, R10 ;  /* 0x0000000a000b7305 */ /* 0x0002a4000021f000 */
[----:B-1----:R-:W-:Y:S02]  /*0d60*/  IMAD.MOV.U32 R10, RZ, RZ, RZ ;  /* 0x000000ffff0a7224 */ /* 0x002fe400078e00ff */
[----:B--2---:R-:W-:-:S04]  /*0d70*/  IMAD.MOV R8, RZ, RZ, -R11 ;  /* 0x000000ffff087224 */ /* 0x004fc800078e0a0b */
[----:B------:R-:W-:Y:S01]  /*0d80*/  IMAD R17, R8, R3, RZ ;  /* 0x0000000308117224 */ /* 0x000fe200078e02ff */
[----:B------:R-:W-:Y:S02]  /*0d90*/  IABS R8, R5 ;  /* 0x0000000500087213 */ /* 0x000fe40000000000 */
[----:B------:R-:W-:Y:S01]  /*0da0*/  LOP3.LUT R5, R5, R4, RZ, 0x3c, !PT ;  /* 0x0000000405057212 */ /* 0x000fe200078e3cff */
[----:B------:R-:W-:Y:S01]  /*0db0*/  IMAD.HI.U32 R11, R11, R17, R10 ;  /* 0x000000110b0b7227 */ /* 0x000fe200078e000a */
[----:B------:R-:W-:Y:S02]  /*0dc0*/  MOV R17, R8 ;  /* 0x0000000800117202 */ /* 0x000fe40000000f00 */
[----:B------:R-:W-:-:S03]  /*0dd0*/  ISETP.GE.AND P4, PT, R5, RZ, PT ;  /* 0x000000ff0500720c */ /* 0x000fc60003f86270 */
[----:B------:R-:W-:-:S04]  /*0de0*/  IMAD.HI.U32 R16, R11, R17, RZ ;  /* 0x000000110b107227 */ /* 0x000fc800078e00ff */
[----:B------:R-:W-:-:S04]  /*0df0*/  IMAD.HI.U32 R8, R11, R18, RZ ;  /* 0x000000120b087227 */ /* 0x000fc800078e00ff */
[----:B------:R-:W-:-:S04]  /*0e00*/  IMAD.HI.U32 R6, R11, R20, RZ ;  /* 0x000000140b067227 */ /* 0x000fc800078e00ff */
[-C--:B------:R-:W-:Y:S02]  /*0e10*/  IMAD R10, R16, R19.reuse, R17 ;  /* 0x00000013100a7224 */ /* 0x080fe400078e0211 */
[-C--:B------:R-:W-:Y:S01]  /*0e20*/  IMAD R18, R8, R19.reuse, R18 ;  /* 0x0000001308127224 */ /* 0x080fe200078e0212 */
[----:B------:R-:W1:Y:S01]  /*0e30*/  LDC R17, c[0x0][0x39c] ;  /* 0x0000e700ff117b82 */ /* 0x000e620000000800 */
[----:B------:R-:W-:Y:S01]  /*0e40*/  IMAD R20, R6, R19, R20 ;  /* 0x0000001306147224 */ /* 0x000fe200078e0214 */
[C---:B------:R-:W-:Y:S02]  /*0e50*/  ISETP.GT.U32.AND P5, PT, R3.reuse, R10, PT ;  /* 0x0000000a0300720c */ /* 0x040fe40003fa4070 */
[C---:B------:R-:W-:Y:S02]  /*0e60*/  ISETP.GT.U32.AND P6, PT, R3.reuse, R18, PT ;  /* 0x000000120300720c */ /* 0x040fe40003fc4070 */
[----:B------:R-:W-:-:S09]  /*0e70*/  ISETP.GT.U32.AND P0, PT, R3, R20, PT ;  /* 0x000000140300720c */ /* 0x000fd20003f04070 */
[--C-:B------:R-:W-:Y:S01]  /*0e80*/  @!P5 IMAD.IADD R10, R10, 0x1, -R3.reuse ;  /* 0x000000010a0ad824 */ /* 0x100fe200078e0a03 */
[----:B------:R-:W-:Y:S01]  /*0e90*/  @!P5 IADD3 R16, PT, PT, R16, 0x1, RZ ;  /* 0x000000011010d810 */ /* 0x000fe20007ffe0ff */
[----:B------:R-:W-:Y:S01]  /*0ea0*/  @!P6 VIADD R8, R8, 0x1 ;  /* 0x000000010808e836 */ /* 0x000fe20000000000 */
[-C--:B------:R-:W-:Y:S01]  /*0eb0*/  @!P6 IADD3 R18, PT, PT, R18, -R3.reuse, RZ ;  /* 0x800000031212e210 */ /* 0x080fe20007ffe0ff */
[----:B------:R-:W-:Y:S01]  /*0ec0*/  @!P0 IMAD.IADD R20, R20, 0x1, -R3 ;  /* 0x0000000114148824 */ /* 0x000fe200078e0a03 */
[-C--:B------:R-:W-:Y:S02]  /*0ed0*/  ISETP.GE.U32.AND P1, PT, R10, R3.reuse, PT ;  /* 0x000000030a00720c */ /* 0x080fe40003f26070 */
[-C--:B------:R-:W-:Y:S01]  /*0ee0*/  ISETP.GE.U32.AND P2, PT, R18, R3.reuse, PT ;  /* 0x000000031200720c */ /* 0x080fe20003f46070 */
[----:B------:R-:W2:Y:S01]  /*0ef0*/  LDC.64 R10, c[0x0][0x388] ;  /* 0x0000e200ff0a7b82 */ /* 0x000ea20000000a00 */
[----:B------:R-:W-:Y:S01]  /*0f00*/  ISETP.GE.U32.AND P3, PT, R20, R3, PT ;  /* 0x000000031400720c */ /* 0x000fe20003f66070 */
[----:B-1----:R-:W-:Y:S01]  /*0f10*/  IMAD R17, R17, UR4, R0 ;  /* 0x0000000411117c24 */ /* 0x002fe2000f8e0200 */
[----:B------:R-:W-:Y:S01]  /*0f20*/  ISETP.GE.AND P5, PT, R7, RZ, PT ;  /* 0x000000ff0700720c */ /* 0x000fe20003fa6270 */
[----:B------:R-:W-:Y:S01]  /*0f30*/  UIADD3 UR4, UPT, UPT, UR4, 0x1, URZ ;  /* 0x0000000104047890 */ /* 0x000fe2000fffe0ff */
[----:B------:R-:W-:-:S02]  /*0f40*/  ISETP.GE.AND P6, PT, R9, RZ, PT ;  /* 0x000000ff0900720c */ /* 0x000fc40003fc6270 */
[----:B------:R-:W-:Y:S01]  /*0f50*/  @!P0 IADD3 R6, PT, PT, R6, 0x1, RZ ;  /* 0x0000000106068810 */ /* 0x000fe20007ffe0ff */
[----:B0-----:R-:W-:Y:S01]  /*0f60*/  UISETP.NE.AND UP0, UPT, UR4, UR5, UPT ;  /* 0x000000050400728c */ /* 0x001fe2000bf05270 */
[----:B------:R-:W-:Y:S01]  /*0f70*/  ISETP.NE.AND P0, PT, R4, RZ, PT ;  /* 0x000000ff0400720c */ /* 0x000fe20003f05270 */
[----:B------:R-:W-:Y:S01]  /*0f80*/  @P1 VIADD R16, R16, 0x1 ;  /* 0x0000000110101836 */ /* 0x000fe20000000000 */
[----:B------:R-:W-:Y:S02]  /*0f90*/  LOP3.LUT R3, RZ, R4, RZ, 0x33, !PT ;  /* 0x00000004ff037212 */ /* 0x000fe400078e33ff */
[----:B------:R-:W-:Y:S01]  /*0fa0*/  @P2 IADD3 R8, PT, PT, R8, 0x1, RZ ;  /* 0x0000000108082810 */ /* 0x000fe20007ffe0ff */
[----:B------:R-:W-:Y:S01]  /*0fb0*/  @P3 VIADD R6, R6, 0x1 ;  /* 0x0000000106063836 */ /* 0x000fe20000000000 */
[----:B------:R-:W-:-:S03]  /*0fc0*/  @!P4 IADD3 R16, PT, PT, -R16, RZ, RZ ;  /* 0x000000ff1010c210 */ /* 0x000fc60007ffe1ff */
[----:B------:R-:W-:Y:S01]  /*0fd0*/  @!P5 IMAD.MOV R8, RZ, RZ, -R8 ;  /* 0x000000ffff08d224 */ /* 0x000fe200078e0a08 */
[----:B------:R-:W-:Y:S02]  /*0fe0*/  @!P6 IADD3 R6, PT, PT, -R6, RZ, RZ ;  /* 0x000000ff0606e210 */ /* 0x000fe40007ffe1ff */
[C---:B------:R-:W-:Y:S02]  /*0ff0*/  SEL R5, R3.reuse, R16, !P0 ;  /* 0x0000001003057207 */ /* 0x040fe40004000000 */
[----:B------:R-:W-:Y:S01]  /*1000*/  SEL R7, R3, R8, !P0 ;  /* 0x0000000803077207 */ /* 0x000fe20004000000 */
[----:B--2---:R-:W-:Y:S01]  /*1010*/  IMAD.WIDE R10, R17, 0x3, R10 ;  /* 0x00000003110a7825 */ /* 0x004fe200078e020a */
[----:B------:R-:W-:-:S04]  /*1020*/  SEL R3, R3, R6, !P0 ;  /* 0x0000000603037207 */ /* 0x000fc80004000000 */
[----:B------:R0:W-:Y:S04]  /*1030*/  STG.E.U8 desc[UR8][R10.64], R5 ;  /* 0x000000050a007986 */ /* 0x0001e8000c101108 */
[----:B------:R0:W-:Y:S04]  /*1040*/  STG.E.U8 desc[UR8][R10.64+0x1], R7 ;  /* 0x000001070a007986 */ /* 0x0001e8000c101108 */
[----:B------:R0:W-:Y:S01]  /*1050*/  STG.E.U8 desc[UR8][R10.64+0x2], R3 ;  /* 0x000002030a007986 */ /* 0x0001e2000c101108 */
[----:B------:R-:W-:Y:S05]  /*1060*/  BRA.U UP0, `(.L_x_14) ;  /* 0xfffffff100407547 */ /* 0x000fea000b83ffff */
[----:B------:R-:W-:Y:S05]  /*1070*/  EXIT ;  /* 0x000000000000794d */ /* 0x000fea0003800000 */
.L_x_15:
        /* <DEDUP_REMOVED lines=16> */
.L_x_20:


//--------------------- .text._Z22imageFilterKernelPartAP5char3S0_jji --------------------------
	.section	.text._Z22imageFilterKernelPartAP5char3S0_jji,"ax",@progbits
	.align	128
        .global         _Z22imageFilterKernelPartAP5char3S0_jji
        .type           _Z22imageFilterKernelPartAP5char3S0_jji,@function
        .size           _Z22imageFilterKernelPartAP5char3S0_jji,(.L_x_21 - _Z22imageFilterKernelPartAP5char3S0_jji)
        .other          _Z22imageFilterKernelPartAP5char3S0_jji,@"STO_CUDA_ENTRY STV_DEFAULT"
_Z22imageFilterKernelPartAP5char3S0_jji:
.text._Z22imageFilterKernelPartAP5char3S0_jji:
[----:B------:R-:W-:Y:S08]  /*0000*/  LDC R1, c[0x0][0x37c] ;  /* 0x0000df00ff017b82 */ /* 0x000ff00000000800 */
[----:B------:R-:W0:Y:S02]  /*0010*/  LDC R0, c[0x0][0x398] ;  /* 0x0000e600ff007b82 */ /* 0x000e240000000800 */
[----:B0-----:R-:W-:-:S13]  /*0020*/  ISETP.GE.AND P0, PT, R0, 0x1, PT ;  /* 0x000000010000780c */ /* 0x001fda0003f06270 */
[----:B------:R-:W-:Y:S05]  /*0030*/  @!P0 EXIT ;  /* 0x000000000000894d */ /* 0x000fea0003800000 */
[----:B------:R-:W0:Y:S01]  /*0040*/  S2R R0, SR_TID.X ;  /* 0x0000000000007919 */ /* 0x000e220000002100 */
[----:B------:R-:W1:Y:S01]  /*0050*/  LDCU.64 UR4, c[0x0][0x380] ;  /* 0x00007000ff0477ac */ /* 0x000e620008000a00 */
[----:B------:R-:W0:Y:S01]  /*0060*/  S2R R3, SR_CTAID.X ;  /* 0x0000000000037919 */ /* 0x000e220000002500 */
[----:B------:R-:W0:Y:S01]  /*0070*/  LDCU UR6, c[0x0][0x360] ;  /* 0x00006c00ff0677ac */ /* 0x000e220008000800 */
[----:B------:R-:W2:Y:S01]  /*0080*/  LDCU.64 UR8, c[0x0][0x358] ;  /* 0x00006b00ff0877ac */ /* 0x000ea20008000a00 */
[----:B-1----:R-:W-:Y:S02]  /*0090*/  UIADD3 UR7, UP0, UPT, UR4, 0x1, URZ ;  /* 0x0000000104077890 */ /* 0x002fe4000ff1e0ff */
[----:B------:R-:W-:Y:S02]  /*00a0*/  UIADD3 UR4, UP1, UPT, UR4, 0x2, URZ ;  /* 0x0000000204047890 */ /* 0x000fe4000ff3e0ff */
[----:B------:R-:W-:Y:S02]  /*00b0*/  UIADD3.X UR10, UPT, UPT, URZ, UR5, URZ, UP0, !UPT ;  /* 0x00000005ff0a7290 */ /* 0x000fe400087fe4ff */
[----:B------:R-:W-:Y:S01]  /*00c0*/  UIADD3.X UR5, UPT, UPT, URZ, UR5, URZ, UP1, !UPT ;  /* 0x00000005ff057290 */ /* 0x000fe20008ffe4ff */
[----:B------:R-:W-:-:S02]  /*00d0*/  IMAD.U32 R12, RZ, RZ, UR7 ;  /* 0x00000007ff0c7e24 */ /* 0x000fc4000f8e00ff */
[----:B------:R-:W-:Y:S01]  /*00e0*/  IMAD.U32 R14, RZ, RZ, UR4 ;  /* 0x00000004ff0e7e24 */ /* 0x000fe2000f8e00ff */
[----:B------:R-:W-:Y:S01]  /*00f0*/  MOV R13, UR10 ;  /* 0x0000000a000d7c02 */ /* 0x000fe20008000f00 */
[----:B------:R-:W-:Y:S01]  /*0100*/  UMOV UR4, URZ ;  /* 0x000000ff00047c82 */ /* 0x000fe20008000000 */
[----:B------:R-:W-:Y:S02]  /*0110*/  IMAD.U32 R15, RZ, RZ, UR5 ;  /* 0x00000005ff0f7e24 */ /* 0x000fe4000f8e00ff */
[----:B0-2---:R-:W-:-:S07]  /*0120*/  IMAD R0, R3, UR6, R0 ;  /* 0x0000000603007c24 */ /* 0x005fce000f8e0200 */
.L_x_17:
[----:B0-----:R-:W0:Y:S01]  /*0130*/  LDCU.64 UR6, c[0x0][0x390] ;  /* 0x00007200ff0677ac */ /* 0x001e220008000a00 */
[----:B------:R-:W1:Y:S01]  /*0140*/  LDC R7, c[0x0][0x398] ;  /* 0x0000e600ff077b82 */ /* 0x000e620000000800 */
[----:B------:R-:W-:Y:S01]  /*0150*/  MOV R8, RZ ;  /* 0x000000ff00087202 */ /* 0x000fe20000000f00 */
[----:B------:R-:W-:-:S06]  /*0160*/  UMOV UR5, URZ ;  /* 0x000000ff00057c82 */ /* 0x000fcc0008000000 */
[----:B------:R-:W2:Y:S01]  /*0170*/  LDC R10, c[0x0][0x390] ;  /* 0x0000e400ff0a7b82 */ /* 0x000ea20000000800 */
[----:B0-----:R-:W0:Y:S01]  /*0180*/  I2F.U32.RP R4, UR6 ;  /* 0x0000000600047d06 */ /* 0x001e220008209000 */
[----:B------:R-:W-:-:S07]  /*0190*/  ISETP.NE.U32.AND P2, PT, RZ, UR6, PT ;  /* 0x00000006ff007c0c */ /* 0x000fce000bf45070 */
[----:B0-----:R-:W0:Y:S01]  /*01a0*/  MUFU.RCP R4, R4 ;  /* 0x0000000400047308 */ /* 0x001e220000001000 */
[----:B--2---:R-:W-:Y:S02]  /*01b0*/  IMAD.MOV R18, RZ, RZ, -R10 ;  /* 0x000000ffff127224 */ /* 0x004fe400078e0a0a */
[----:B0-----:R-:W-:-:S05]  /*01c0*/  VIADD R2, R4, 0xffffffe ;  /* 0x0ffffffe04027836 */ /* 0x001fca0000000000 */
[----:B------:R0:W2:Y:S02]  /*01d0*/  F2I.FTZ.U32.TRUNC.NTZ R3, R2 ;  /* 0x0000000200037305 */ /* 0x0000a4000021f000 */
[----:B0-----:R-:W-:Y:S01]  /*01e0*/  IMAD.MOV.U32 R2, RZ, RZ, RZ ;  /* 0x000000ffff027224 */ /* 0x001fe200078e00ff */
[----:B--2---:R-:W-:-:S05]  /*01f0*/  IADD3 R5, PT, PT, RZ, -R3, RZ ;  /* 0x80000003ff057210 */ /* 0x004fca0007ffe0ff */
[----:B------:R-:W-:-:S04]  /*0200*/  IMAD R5, R5, UR6, RZ ;  /* 0x0000000605057c24 */ /* 0x000fc8000f8e02ff */
[----:B------:R-:W-:-:S04]  /*0210*/  IMAD.HI.U32 R3, R3, R5, R2 ;  /* 0x0000000503037227 */ /* 0x000fc800078e0002 */
[----:B-1----:R-:W-:-:S04]  /*0220*/  IMAD R5, R0, R7, UR4 ;  /* 0x0000000400057e24 */ /* 0x002fc8000f8e0207 */
[----:B------:R-:W-:-:S04]  /*0230*/  IMAD.HI.U32 R3, R3, R5, RZ ;  /* 0x0000000503037227 */ /* 0x000fc800078e00ff */
[----:B------:R-:W-:-:S04]  /*0240*/  IMAD.MOV R4, RZ, RZ, -R3 ;  /* 0x000000ffff047224 */ /* 0x000fc800078e0a03 */
[----:B------:R-:W-:-:S05]  /*0250*/  IMAD R4, R4, UR6, R5 ;  /* 0x0000000604047c24 */ /* 0x000fca000f8e0205 */
[----:B------:R-:W-:-:S13]  /*0260*/  ISETP.GE.U32.AND P0, PT, R4, UR6, PT ;  /* 0x0000000604007c0c */ /* 0x000fda000bf06070 */
[----:B------:R-:W-:Y:S01]  /*0270*/  @P0 IADD3 R4, PT, PT, R4, -UR6, RZ ;  /* 0x8000000604040c10 */ /* 0x000fe2000fffe0ff */
[----:B------:R-:W-:-:S03]  /*0280*/  @P0 VIADD R3, R3, 0x1 ;  /* 0x0000000103030836 */ /* 0x000fc60000000000 */
[----:B------:R-:W-:-:S13]  /*0290*/  ISETP.GE.U32.AND P1, PT, R4, UR6, PT ;  /* 0x0000000604007c0c */ /* 0x000fda000bf26070 */
[----:B------:R-:W-:Y:S01]  /*02a0*/  @P1 VIADD R3, R3, 0x1 ;  /* 0x0000000103031836 */ /* 0x000fe20000000000 */
[----:B------:R-:W-:-:S04]  /*02b0*/  @!P2 LOP3.LUT R3, RZ, UR6, RZ, 0x33, !PT ;  /* 0x00000006ff03ac12 */ /* 0x000fc8000f8e33ff */
[C---:B------:R-:W-:Y:S01]  /*02c0*/  IADD3 R2, PT, PT, -R3.reuse, RZ, RZ ;  /* 0x000000ff03027210 */ /* 0x040fe20007ffe1ff */
[C---:B------:R-:W-:Y:S01]  /*02d0*/  VIADD R4, R3.reuse, 0xfffffffc ;  /* 0xfffffffc03047836 */ /* 0x040fe20000000000 */
[C---:B------:R-:W-:Y:S01]  /*02e0*/  IADD3 R7, PT, PT, R3.reuse, 0x2, RZ ;  /* 0x0000000203077810 */ /* 0x040fe20007ffe0ff */
[C---:B------:R-:W-:Y:S01]  /*02f0*/  VIADD R6, R3.reuse, 0xfffffffd ;  /* 0xfffffffd03067836 */ /* 0x040fe20000000000 */
[C---:B------:R-:W-:Y:S01]  /*0300*/  ISETP.GE.U32.AND P0, PT, R3.reuse, UR7, PT ;  /* 0x0000000703007c0c */ /* 0x040fe2000bf06070 */
[----:B------:R-:W-:Y:S01]  /*0310*/  IMAD R2, R2, UR6, R5 ;  /* 0x0000000602027c24 */ /* 0x000fe2000f8e0205 */
[----:B------:R-:W-:Y:S01]  /*0320*/  ISETP.GE.U32.AND P6, PT, R4, UR7, PT ;  /* 0x0000000704007c0c */ /* 0x000fe2000bfc6070 */
[C---:B------:R-:W-:Y:S01]  /*0330*/  VIADD R5, R3.reuse, 0xffffffff ;  /* 0xffffffff03057836 */ /* 0x040fe20000000000 */
[C---:B------:R-:W-:Y:S01]  /*0340*/  IADD3 R4, PT, PT, R3.reuse, -0x2, RZ ;  /* 0xfffffffe03047810 */ /* 0x040fe20007ffe0ff */
[----:B------:R-:W-:Y:S01]  /*0350*/  UMOV UR6, 0xfffffffc ;  /* 0xfffffffc00067882 */ /* 0x000fe20000000000 */
[----:B------:R-:W-:Y:S01]  /*0360*/  ISETP.GE.U32.AND P5, PT, R6, UR7, PT ;  /* 0x0000000706007c0c */ /* 0x000fe2000bfa6070 */
[----:B------:R-:W-:Y:S01]  /*0370*/  VIADD R6, R3, 0x1 ;  /* 0x0000000103067836 */ /* 0x000fe20000000000 */
[----:B------:R-:W-:-:S02]  /*0380*/  ISETP.GE.U32.AND P3, PT, R5, UR7, PT ;  /* 0x0000000705007c0c */ /* 0x000fc4000bf66070 */
[----:B------:R-:W0:Y:S01]  /*0390*/  LDC R5, c[0x0][0x398] ;  /* 0x0000e600ff057b82 */ /* 0x000e220000000800 */
[----:B------:R-:W-:Y:S01]  /*03a0*/  ISETP.GE.U32.AND P4, PT, R4, UR7, PT ;  /* 0x0000000704007c0c */ /* 0x000fe2000bf86070 */
[C---:B------:R-:W-:Y:S01]  /*03b0*/  VIADD R4, R3.reuse, 0x3 ;  /* 0x0000000303047836 */ /* 0x040fe20000000000 */
[----:B------:R-:W-:Y:S01]  /*03c0*/  ISETP.GE.U32.AND P1, PT, R6, UR7, PT ;  /* 0x0000000706007c0c */ /* 0x000fe2000bf26070 */
[C---:B------:R-:W-:Y:S01]  /*03d0*/  VIADD R6, R3.reuse, 0x4 ;  /* 0x0000000403067836 */ /* 0x040fe20000000000 */
[C---:B------:R-:W-:Y:S02]  /*03e0*/  ISETP.GT.AND P4, PT, R3.reuse, 0x1, !P4 ;  /* 0x000000010300780c */ /* 0x040fe40006784270 */
[----:B------:R-:W-:Y:S02]  /*03f0*/  ISETP.GT.AND P3, PT, R3, RZ, !P3 ;  /* 0x000000ff0300720c */ /* 0x000fe40005f64270 */
[----:B------:R-:W-:Y:S02]  /*0400*/  P2R R26, PR, RZ, 0x10 ;  /* 0x00000010ff1a7803 */ /* 0x000fe40000000000 */
[----:B------:R-:W-:-:S02]  /*0410*/  P2R R20, PR, RZ, 0x8 ;  /* 0x00000008ff147803 */ /* 0x000fc40000000000 */
[----:B------:R-:W-:Y:S02]  /*0420*/  ISETP.GE.U32.AND P2, PT, R7, UR7, PT ;  /* 0x0000000707007c0c */ /* 0x000fe4000bf46070 */
[----:B------:R-:W-:Y:S01]  /*0430*/  ISETP.GE.U32.AND P3, PT, R4, UR7, PT ;  /* 0x0000000704007c0c */ /* 0x000fe2000bf66070 */
[----:B------:R-:W-:Y:S01]  /*0440*/  IMAD.MOV.U32 R4, RZ, RZ, RZ ;  /* 0x000000ffff047224 */ /* 0x000fe200078e00ff */
[----:B------:R-:W-:Y:S01]  /*0450*/  ISETP.GE.U32.AND P4, PT, R6, UR7, PT ;  /* 0x0000000706007c0c */ /* 0x000fe2000bf86070 */
[----:B------:R-:W-:Y:S01]  /*0460*/  IMAD.MOV.U32 R6, RZ, RZ, RZ ;  /* 0x000000ffff067224 */ /* 0x000fe200078e00ff */
[C---:B------:R-:W-:Y:S01]  /*0470*/  ISETP.GT.AND P6, PT, R3.reuse, 0x3, !P6 ;  /* 0x000000030300780c */ /* 0x040fe200077c4270 */
[----:B------:R-:W1:Y:S01]  /*0480*/  LDCU UR7, c[0x0][0x390] ;  /* 0x00007200ff0777ac */ /* 0x000e620008000800 */
[C---:B------:R-:W-:Y:S02]  /*0490*/  ISETP.GT.AND P5, PT, R3.reuse, 0x2, !P5 ;  /* 0x000000020300780c */ /* 0x040fe40006fa4270 */
[C---:B------:R-:W-:Y:S01]  /*04a0*/  ISETP.GT.AND P0, PT, R3.reuse, -0x1, !P0 ;  /* 0xffffffff0300780c */ /* 0x040fe20004704270 */
[----:B0-----:R-:W-:Y:S01]  /*04b0*/  IMAD R5, R0, R5, -0x4 ;  /* 0xfffffffc00057424 */ /* 0x001fe200078e0205 */
[----:B------:R-:W-:-:S02]  /*04c0*/  ISETP.GT.AND P1, PT, R3, -0x2, !P1 ;  /* 0xfffffffe0300780c */ /* 0x000fc40004f24270 */
[----:B------:R-:W-:Y:S01]  /*04d0*/  ISETP.GT.AND P2, PT, R3, -0x3, !P2 ;  /* 0xfffffffd0300780c */ /* 0x000fe20005744270 */
[C---:B------:R-:W-:Y:S01]  /*04e0*/  IMAD.IADD R23, R5.reuse, 0x1, -R10 ;  /* 0x0000000105177824 */ /* 0x040fe200078e0a0a */
[----:B------:R-:W-:Y:S01]  /*04f0*/  IADD3 R9, PT, PT, R5, R10, RZ ;  /* 0x0000000a05097210 */ /* 0x000fe20007ffe0ff */
[--C-:B------:R-:W-:Y:S01]  /*0500*/  IMAD R11, R10, 0x2, R5.reuse ;  /* 0x000000020a0b7824 */ /* 0x100fe200078e0205 */
[----:B------:R-:W-:Y:S01]  /*0510*/  LEA R21, R18, R5, 0x1 ;  /* 0x0000000512157211 */ /* 0x000fe200078e08ff */
[C-C-:B------:R-:W-:Y:S01]  /*0520*/  IMAD R16, R10.reuse, 0x3, R5.reuse ;  /* 0x000000030a107824 */ /* 0x140fe200078e0205 */
[C---:B------:R-:W-:Y:S01]  /*0530*/  ISETP.GT.AND P3, PT, R3.reuse, -0x4, !P3 ;  /* 0xfffffffc0300780c */ /* 0x040fe20005f64270 */
[--C-:B------:R-:W-:Y:S01]  /*0540*/  IMAD R17, R10, 0x4, R5.reuse ;  /* 0x000000040a117824 */ /* 0x100fe200078e0205 */
[----:B------:R-:W-:Y:S01]  /*0550*/  ISETP.GT.AND P4, PT, R3, -0x5, !P4 ;  /* 0xfffffffb0300780c */ /* 0x000fe20006784270 */
[----:B------:R-:W-:Y:S02]  /*0560*/  IMAD R25, R18, 0x3, R5 ;  /* 0x0000000312197824 */ /* 0x000fe400078e0205 */
[----:B------:R-:W-:-:S02]  /*0570*/  HFMA2 R3, -RZ, RZ, 0, 0 ;  /* 0x00000000ff037431 */ /* 0x000fc400000001ff */
[----:B------:R-:W-:Y:S01]  /*0580*/  IMAD R27, R18, 0x4, R5 ;  /* 0x00000004121b7824 */ /* 0x000fe200078e0205 */
[----:B------:R-:W-:Y:S01]  /*0590*/  P2R R22, PR, RZ, 0x40 ;  /* 0x00000040ff167803 */ /* 0x000fe20000000000 */
[----:B------:R-:W-:Y:S01]  /*05a0*/  VIADD R7, R5, UR4 ;  /* 0x0000000405077c36 */ /* 0x000fe20008000000 */
[----:B------:R-:W-:Y:S01]  /*05b0*/  P2R R24, PR, RZ, 0x20 ;  /* 0x00000020ff187803 */ /* 0x000fe20000000000 */
[----:B------:R-:W-:Y:S01]  /*05c0*/  VIADD R5, R9, UR4 ;  /* 0x0000000409057c36 */ /* 0x000fe20008000000 */
[----:B------:R-:W-:Y:S01]  /*05d0*/  IADD3 R23, PT, PT, R23, UR4, RZ ;  /* 0x0000000417177c10 */ /* 0x000fe2000fffe0ff */
[----:B------:R-:W-:Y:S01]  /*05e0*/  VIADD R9, R11, UR4 ;  /* 0x000000040b097c36 */ /* 0x000fe20008000000 */
[----:B------:R-:W-:Y:S01]  /*05f0*/  IADD3 R10, PT, PT, R16, UR4, RZ ;  /* 0x00000004100a7c10 */ /* 0x000fe2000fffe0ff */
[----:B------:R-:W-:Y:S01]  /*0600*/  VIADD R11, R17, UR4 ;  /* 0x00000004110b7c36 */ /* 0x000fe20008000000 */
[----:B------:R-:W-:Y:S01]  /*0610*/  IADD3 R21, PT, PT, R21, UR4, RZ ;  /* 0x0000000415157c10 */ /* 0x000fe2000fffe0ff */
[----:B------:R-:W-:-:S02]  /*0620*/  VIADD R25, R25, UR4 ;  /* 0x0000000419197c36 */ /* 0x000fc40008000000 */
[----:B-1----:R-:W-:-:S07]  /*0630*/  VIADD R27, R27, UR4 ;  /* 0x000000041b1b7c36 */ /* 0x002fce0008000000 */
.L_x_16:
[----:B------:R-:W-:Y:S01]  /*0640*/  VIADD R16, R2, UR6 ;  /* 0x0000000602107c36 */ /* 0x000fe20008000000 */
[----:B------:R-:W-:-:S04]  /*0650*/  ISETP.NE.AND P6, PT, R22, RZ, PT ;  /* 0x000000ff1600720c */ /* 0x000fc80003fc5270 */
[----:B------:R-:W-:-:S04]  /*0660*/  ISETP.GE.U32.AND P5, PT, R16, UR7, PT ;  /* 0x0000000710007c0c */ /* 0x000fc8000bfa6070 */
        /* <DEDUP_REMOVED lines=70> */
[----:B------:R-:W3:Y:S01]  /*0ad0*/  @P6 LDG.E.S8 R28, desc[UR8][R18.64] ;  /* 0x00000008121c6981 */ /* 0x000ee2000c1e1300 */
[----:B------:R-:W-:-:S03]  /*0ae0*/  PLOP3.LUT P5, PT, P5, P4, PT, 0x80, 0x8 ;  /* 0x000000000008781c */ /* 0x000fc60002fa9070 */
[----:B------:R-:W4:Y:S01]  /*0af0*/  @P6 LDG.E.S8 R19, desc[UR8][R18.64+0x1] ;  /* 0x0000010812136981 */ /* 0x000f22000c1e1300 */
[----:B------:R-:W-:Y:S01]  /*0b00*/  UIADD3 UR5, UPT, UPT, UR5, 0x1, URZ ;  /* 0x0000000105057890 */ /* 0x000fe2000fffe0ff */
[----:B------:R-:W-:-:S08]  /*0b10*/  @P6 VIADD R3, R3, 0x1 ;  /* 0x0000000103036836 */ /* 0x000fd00000000000 */
[----:B------:R-:W-:-:S04]  /*0b20*/  @P5 IMAD.WIDE R16, R11, 0x3, R12 ;  /* 0x000000030b105825 */ /* 0x000fc800078e020c */
[----:B--2---:R-:W-:Y:S02]  /*0b30*/  @P6 IMAD.IADD R4, R4, 0x1, R29 ;  /* 0x0000000104046824 */ /* 0x004fe400078e021d */
[----:B------:R-:W2:Y:S01]  /*0b40*/  @P5 LDG.E.S8 R29, desc[UR8][R16.64+-0x1] ;  /* 0xffffff08101d5981 */ /* 0x000ea2000c1e1300 */
[----:B---3--:R-:W-:-:S03]  /*0b50*/  @P6 IMAD.IADD R6, R6, 0x1, R28 ;  /* 0x0000000106066824 */ /* 0x008fc600078e021c */
[----:B------:R-:W3:Y:S01]  /*0b60*/  @P5 LDG.E.S8 R28, desc[UR8][R16.64] ;  /* 0x00000008101c5981 */ /* 0x000ee2000c1e1300 */
[----:B------:R-:W-:Y:S01]  /*0b70*/  IADD3 R27, PT, PT, R27, 0x1, RZ ;  /* 0x000000011b1b7810 */ /* 0x000fe20007ffe0ff */
[----:B------:R-:W-:Y:S01]  /*0b80*/  VIADD R25, R25, 0x1 ;  /* 0x0000000119197836 */ /* 0x000fe20000000000 */
[----:B------:R-:W-:Y:S02]  /*0b90*/  IADD3 R23, PT, PT, R23, 0x1, RZ ;  /* 0x0000000117177810 */ /* 0x000fe40007ffe0ff */
[----:B----4-:R-:W-:Y:S01]  /*0ba0*/  @P6 IADD3 R8, PT, PT, R8, R19, RZ ;  /* 0x0000001308086210 */ /* 0x010fe20007ffe0ff */
[----:B------:R-:W4:Y:S01]  /*0bb0*/  @P5 LDG.E.S8 R17, desc[UR8][R16.64+0x1] ;  /* 0x0000010810115981 */ /* 0x000f22000c1e1300 */
[----:B------:R-:W-:Y:S01]  /*0bc0*/  UISETP.NE.AND UP0, UPT, UR5, 0x9, UPT ;  /* 0x000000090500788c */ /* 0x000fe2000bf05270 */
[----:B------:R-:W-:Y:S01]  /*0bd0*/  @P5 VIADD R3, R3, 0x1 ;  /* 0x0000000103035836 */ /* 0x000fe20000000000 */
[----:B------:R-:W-:Y:S01]  /*0be0*/  IADD3 R9, PT, PT, R9, 0x1, RZ ;  /* 0x0000000109097810 */ /* 0x000fe20007ffe0ff */
[----:B------:R-:W-:-:S02]  /*0bf0*/  VIADD R21, R21, 0x1 ;  /* 0x0000000115157836 */ /* 0x000fc40000000000 */
[----:B------:R-:W-:Y:S02]  /*0c00*/  VIADD R7, R7, 0x1 ;  /* 0x0000000107077836 */ /* 0x000fe40000000000 */
[----:B------:R-:W-:Y:S02]  /*0c10*/  VIADD R5, R5, 0x1 ;  /* 0x0000000105057836 */ /* 0x000fe40000000000 */
        /* <DEDUP_REMOVED lines=8> */
[----:B------:R-:W0:Y:S01]  /*0ca0*/  LDC R19, c[0x0][0x398] ;  /* 0x0000e600ff137b82 */ /* 0x000e220000000800 */
[----:B------:R-:W-:Y:S01]  /*0cb0*/  IABS R9, R3 ;  /* 0x0000000300097213 */ /* 0x000fe20000000000 */
[----:B------:R-:W1:Y:S01]  /*0cc0*/  LDCU UR5, c[0x0][0x398] ;  /* 0x00007300ff0577ac */ /* 0x000e620008000800 */
[----:B------:R-:W2:Y:S01]  /*0cd0*/  I2F.RP R5, R2 ;  /* 0x0000000200057306 */ /* 0x000ea20000209400 */
[----:B------:R-:W-:Y:S02]  /*0ce0*/  IABS R18, R4 ;  /* 0x0000000400127213 */ /* 0x000fe40000000000 */
[----:B------:R-:W-:Y:S02]  /*0cf0*/  IABS R20, R8 ;  /* 0x0000000800147213 */ /* 0x000fe40000000000 */
[----:B------:R-:W-:Y:S02]  /*0d00*/  IADD3 R17, PT, PT, RZ, -R9, RZ ;  /* 0x80000009ff117210 */ /* 0x000fe40007ffe0ff */
[----:B------:R-:W-:-:S02]  /*0d10*/  LOP3.LUT R4, R4, R3, RZ, 0x3c, !PT ;  /* 0x0000000304047212 */ /* 0x000fc400078e3cff */
[----:B------:R-:W-:Y:S02]  /*0d20*/  LOP3.LUT R8, R8, R3, RZ, 0x3c, !PT ;  /* 0x0000000308087212 */ /* 0x000fe400078e3cff */
[----:B------:R-:W-:Y:S01]  /*0d30*/  ISETP.GE.AND P4, PT, R4, RZ, PT ;  /* 0x000000ff0400720c */ /* 0x000fe20003f86270 */
[----:B--2---:R-:W2:Y:S01]  /*0d40*/  MUFU.RCP R5, R5 ;  /* 0x0000000500057308 */ /* 0x004ea20000001000 */
[----:B0-----:R-:W-:Y:S01]  /*0d50*/  IMAD R19, R0, R19, UR4 ;  /* 0x0000000400137e24 */ /* 0x001fe2000f8e0213 */
[----:B------:R-:W-:-:S04]  /*0d60*/  UIADD3 UR4, UPT, UPT, UR4, 0x1, URZ ;  /* 0x0000000104047890 */ /* 0x000fc8000fffe0ff */
[----:B-1----:R-:W-:Y:S01]  /*0d70*/  UISETP.NE.AND UP0, UPT, UR4, UR5, UPT ;  /* 0x000000050400728c */ /* 0x002fe2000bf05270 */
[----:B--2---:R-:W-:-:S04]  /*0d80*/  IADD3 R10, PT, PT, R5, 0xffffffe, RZ ;  /* 0x0ffffffe050a7810 */ /* 0x004fc80007ffe0ff */
[----:B------:R0:W1:Y:S02]  /*0d90*/  F2I.FTZ.U32.TRUNC.NTZ R11, R10 ;  /* 0x0000000a000b7305 */ /* 0x000064000021f000 */
[----:B0-----:R-:W-:Y:S02]  /*0da0*/  IMAD.MOV.U32 R10, RZ, RZ, RZ ;  /* 0x000000ffff0a7224 */ /* 0x001fe400078e00ff */
[----:B-1----:R-:W-:-:S04]  /*0db0*/  IMAD.MOV R7, RZ, RZ, -R11 ;  /* 0x000000ffff077224 */ /* 0x002fc800078e0a0b */
[----:B------:R-:W-:-:S04]  /*0dc0*/  IMAD R7, R7, R2, RZ ;  /* 0x0000000207077224 */ /* 0x000fc800078e02ff */
[----:B------:R-:W-:Y:S01]  /*0dd0*/  IMAD.HI.U32 R11, R11, R7, R10 ;  /* 0x000000070b0b7227 */ /* 0x000fe200078e000a */
[----:B------:R-:W-:Y:S02]  /*0de0*/  IABS R10, R6 ;  /* 0x00000006000a7213 */ /* 0x000fe40000000000 */
[----:B------:R-:W-:-:S03]  /*0df0*/  LOP3.LUT R6, R6, R3, RZ, 0x3c, !PT ;  /* 0x0000000306067212 */ /* 0x000fc600078e3cff */
[----:B------:R-:W-:-:S04]  /*0e00*/  IMAD.HI.U32 R9, R11, R10, RZ ;  /* 0x0000000a0b097227 */ /* 0x000fc800078e00ff */
[----:B------:R-:W-:-:S04]  /*0e10*/  IMAD.HI.U32 R5, R11, R18, RZ ;  /* 0x000000120b057227 */ /* 0x000fc800078e00ff */
[----:B------:R-:W-:-:S04]  /*0e20*/  IMAD.HI.U32 R16, R11, R20, RZ ;  /* 0x000000140b107227 */ /* 0x000fc800078e00ff */
[-C--:B------:R-:W-:Y:S02]  /*0e30*/  IMAD R11, R9, R17.reuse, R10 ;  /* 0x00000011090b7224 */ /* 0x080fe400078e020a */
[-C--:B------:R-:W-:Y:S02]  /*0e40*/  IMAD R7, R5, R17.reuse, R18 ;  /* 0x0000001105077224 */ /* 0x080fe400078e0212 */
[----:B------:R-:W-:Y:S01]  /*0e50*/  IMAD R17, R16, R17, R20 ;  /* 0x0000001110117224 */ /* 0x000fe200078e0214 */
[C---:B------:R-:W-:Y:S02]  /*0e60*/  ISETP.GT.U32.AND P6, PT, R2.reuse, R11, PT ;  /* 0x0000000b0200720c */ /* 0x040fe40003fc4070 */
[C---:B------:R-:W-:Y:S02]  /*0e70*/  ISETP.GT.U32.AND P5, PT, R2.reuse, R7, PT ;  /* 0x000000070200720c */ /* 0x040fe40003fa4070 */
[----:B------:R-:W-:-:S09]  /*0e80*/  ISETP.GT.U32.AND P0, PT, R2, R17, PT ;  /* 0x000000110200720c */ /* 0x000fd20003f04070 */
[--C-:B------:R-:W-:Y:S02]  /*0e90*/  @!P6 IMAD.IADD R11, R11, 0x1, -R2.reuse ;  /* 0x000000010b0be824 */ /* 0x100fe400078e0a02 */
[----:B------:R-:W-:Y:S02]  /*0ea0*/  @!P5 IMAD.IADD R7, R7, 0x1, -R2 ;  /* 0x000000010707d824 */ /* 0x000fe400078e0a02 */
[-C--:B------:R-:W-:Y:S01]  /*0eb0*/  @!P0 IADD3 R17, PT, PT, R17, -R2.reuse, RZ ;  /* 0x8000000211118210 */ /* 0x080fe20007ffe0ff */
[----:B------:R-:W-:Y:S01]  /*0ec0*/  @!P5 VIADD R5, R5, 0x1 ;  /* 0x000000010505d836 */ /* 0x000fe20000000000 */
[-C--:B------:R-:W-:Y:S01]  /*0ed0*/  ISETP.GE.U32.AND P2, PT, R11, R2.reuse, PT ;  /* 0x000000020b00720c */ /* 0x080fe20003f46070 */
[----:B------:R-:W-:Y:S01]  /*0ee0*/  @!P6 VIADD R9, R9, 0x1 ;  /* 0x000000010909e836 */ /* 0x000fe20000000000 */
[----:B------:R-:W0:Y:S01]  /*0ef0*/  LDC.64 R10, c[0x0][0x388] ;  /* 0x0000e200ff0a7b82 */ /* 0x000e220000000a00 */
[-C--:B------:R-:W-:Y:S02]  /*0f00*/  ISETP.GE.U32.AND P1, PT, R7, R2.reuse, PT ;  /* 0x000000020700720c */ /* 0x080fe40003f26070 */
[----:B------:R-:W-:-:S02]  /*0f10*/  ISETP.GE.U32.AND P3, PT, R17, R2, PT ;  /* 0x000000021100720c */ /* 0x000fc40003f66070 */
[----:B------:R-:W-:Y:S02]  /*0f20*/  ISETP.GE.AND P5, PT, R6, RZ, PT ;  /* 0x000000ff0600720c */ /* 0x000fe40003fa6270 */
[----:B------:R-:W-:Y:S02]  /*0f30*/  ISETP.GE.AND P6, PT, R8, RZ, PT ;  /* 0x000000ff0800720c */ /* 0x000fe40003fc6270 */
[----:B------:R-:W-:Y:S02]  /*0f40*/  @!P0 IADD3 R16, PT, PT, R16, 0x1, RZ ;  /* 0x0000000110108810 */ /* 0x000fe40007ffe0ff */
[----:B------:R-:W-:Y:S02]  /*0f50*/  @P2 IADD3 R9, PT, PT, R9, 0x1, RZ ;  /* 0x0000000109092810 */ /* 0x000fe40007ffe0ff */
[----:B------:R-:W-:Y:S01]  /*0f60*/  ISETP.NE.AND P0, PT, R3, RZ, PT ;  /* 0x000000ff0300720c */ /* 0x000fe20003f05270 */
[----:B------:R-:W-:Y:S01]  /*0f70*/  @P1 VIADD R5, R5, 0x1 ;  /* 0x0000000105051836 */ /* 0x000fe20000000000 */
[----:B------:R-:W-:Y:S01]  /*0f80*/  LOP3.LUT R2, RZ, R3, RZ, 0x33, !PT ;  /* 0x00000003ff027212 */ /* 0x000fe200078e33ff */
[----:B------:R-:W-:-:S02]  /*0f90*/  @P3 VIADD R16, R16, 0x1 ;  /* 0x0000000110103836 */ /* 0x000fc40000000000 */
[----:B------:R-:W-:Y:S01]  /*0fa0*/  @!P5 IMAD.MOV R9, RZ, RZ, -R9 ;  /* 0x000000ffff09d224 */ /* 0x000fe200078e0a09 */
[----:B------:R-:W-:Y:S02]  /*0fb0*/  @!P4 IADD3 R5, PT, PT, -R5, RZ, RZ ;  /* 0x000000ff0505c210 */ /* 0x000fe40007ffe1ff */
[----:B------:R-:W-:Y:S02]  /*0fc0*/  @!P6 IADD3 R16, PT, PT, -R16, RZ, RZ ;  /* 0x000000ff1010e210 */ /* 0x000fe40007ffe1ff */
[C---:B------:R-:W-:Y:S01]  /*0fd0*/  SEL R5, R2.reuse, R5, !P0 ;  /* 0x0000000502057207 */ /* 0x040fe20004000000 */
[----:B0-----:R-:W-:Y:S01]  /*0fe0*/  IMAD.WIDE R10, R19, 0x3, R10 ;  /* 0x00000003130a7825 */ /* 0x001fe200078e020a */
[C---:B------:R-:W-:Y:S02]  /*0ff0*/  SEL R9, R2.reuse, R9, !P0 ;  /* 0x0000000902097207 */ /* 0x040fe40004000000 */
[----:B------:R-:W-:Y:S02]  /*1000*/  SEL R3, R2, R16, !P0 ;  /* 0x0000001002037207 */ /* 0x000fe40004000000 */
[----:B------:R0:W-:Y:S04]  /*1010*/  STG.E.U8 desc[UR8][R10.64], R5 ;  /* 0x000000050a007986 */ /* 0x0001e8000c101108 */
[----:B------:R0:W-:Y:S04]  /*1020*/  STG.E.U8 desc[UR8][R10.64+0x1], R9 ;  /* 0x000001090a007986 */ /* 0x0001e8000c101108 */
[----:B------:R0:W-:Y:S01]  /*1030*/  STG.E.U8 desc[UR8][R10.64+0x2], R3 ;  /* 0x000002030a007986 */ /* 0x0001e2000c101108 */
[----:B------:R-:W-:Y:S05]  /*1040*/  BRA.U UP0, `(.L_x_17) ;  /* 0xfffffff100387547 */ /* 0x000fea000b83ffff */
[----:B------:R-:W-:Y:S05]  /*1050*/  EXIT ;  /* 0x000000000000794d */ /* 0x000fea0003800000 */
.L_x_18:
        /* <DEDUP_REMOVED lines=10> */
.L_x_21:


//--------------------- .nv.shared._Z22imageFilterKernelPartCP5char3S0_jjiii --------------------------
	.section	.nv.shared._Z22imageFilterKernelPartCP5char3S0_jjiii,"aw",@nobits
	.sectionflags	@""
.nv.shared._Z22imageFilterKernelPartCP5char3S0_jjiii:
	.zero		50176


//--------------------- .nv.shared.reserved.0     --------------------------
	.section	.nv.shared.reserved.0,"aw",@nobits
	.weak		__nv_reservedSMEM_offset_0_alias
	.size		__nv_reservedSMEM_offset_0_alias, 0, 64
	.other		__nv_reservedSMEM_offset_0_alias,@"STO_CUDA_RESERVED_SHARED STV_DEFAULT"
__nv_reservedSMEM_offset_0_alias:
	.zero		0
	.zero		64


//--------------------- .nv.constant0._Z22imageFilterKernelPartCP5char3S0_jjiii --------------------------
	.section	.nv.constant0._Z22imageFilterKernelPartCP5char3S0_jjiii,"a",@progbits
	.sectionflags	@""
	.align	4
.nv.constant0._Z22imageFilterKernelPartCP5char3S0_jjiii:
	.zero		932


//--------------------- .nv.constant0._Z22imageFilterKernelPartBP5char3S0_jjii --------------------------
	.section	.nv.constant0._Z22imageFilterKernelPartBP5char3S0_jjii,"a",@progbits
	.sectionflags	@""
	.align	4
.nv.constant0._Z22imageFilterKernelPartBP5char3S0_jjii:
	.zero		928


//--------------------- .nv.constant0._Z22imageFilterKernelPartAP5char3S0_jji --------------------------
	.section	.nv.constant0._Z22imageFilterKernelPartAP5char3S0_jji,"a",@progbits
	.sectionflags	@""
	.align	4
.nv.constant0._Z22imageFilterKernelPartAP5char3S0_jji:
	.zero		924


//--------------------- SYMBOLS --------------------------

	.type		.nv.reservedSmem.offset0,@object
	.size		.nv.reservedSmem.offset0,0x4
	.type		.nv.reservedSmem.cap,@object
	.size		.nv.reservedSmem.cap,0x4
